	.target	sm_90a

	.elftype	@"ET_EXEC"


//--------------------- .note.nv.tkinfo           --------------------------
	.section	.note.nv.tkinfo,"",@"SHT_NOTE"
	.sectionflags	@"SHF_NOTE_NV_TKINFO"
	.tkinfo
        /*0018*/ 	.word	0x00000002
        /*0030*/ 	.string	""
        /*0030*/ 	.string	"ptxas"
        /*0030*/ 	.string	"Cuda compilation tools, release 13.0, V13.0.88"
        /*0030*/ 	.string	"Build cuda_13.0.r13.0/compiler.36424714_0"
        /*0030*/ 	.string	"-arch sm_90a -m 64 "



//--------------------- .note.nv.cuinfo           --------------------------
	.section	.note.nv.cuinfo,"",@"SHT_NOTE"
	.sectionflags	@"SHF_NOTE_NV_CUINFO"
        /*0018*/ 	.short	0x0002
        /*001a*/ 	.short	0x005a
        /*001c*/ 	.short	0x0082
	.zero		2


//--------------------- .nv.info                  --------------------------
	.section	.nv.info,"",@"SHT_CUDA_INFO"
	.align	4


	//----- nvinfo : EIATTR_REGCOUNT
	.align		4
        /*0000*/ 	.byte	0x04, 0x2f
        /*0002*/ 	.short	(.L_15 - .L_14)
	.align		4
.L_14:
        /*0004*/ 	.word	index@(_ZN7cutlass13device_kernelINS_4gemm6kernel13GemmUniversalIN4cute5tupleIJiiiiEEENS1_10collective13CollectiveMmaINS1_34MainloopSm90TmaGmmaWarpSpecializedILi9ENS5_IJNS4_1CILi2EEESB_NSA_ILi1EEEEEENS1_35KernelTmaWarpSpecializedCooperativeEEENS5_IJNSA_ILi128EEENSA_ILi256EEENSA_ILi64EEEEEEaNS5_IJlSC_lEEEaSK_NS4_8TiledMMAINS4_8MMA_AtomIJNS4_4SM904GMMA27MMA_64x256x32_S32S8S8_SS_TNEEEENS4_6LayoutINS5_IJSB_SC_SC_EEENS5_IJSC_NSA_ILi0EEEST_EEEEENS5_IJNS4_10UnderscoreESW_SW_EEEEENS4_23SM90_TMA_LOAD_MULTICASTENS4_14ComposedLayoutINS4_7SwizzleILi2ELi4ELi3EEENS4_18smem_ptr_flag_bitsILi8EEENSR_INS5_IJNSA_ILi8EEESI_EEENS5_IJSI_SC_EEEEEEEvNS4_8identityESZ_S19_vS1A_EENS_8epilogue10collective6detail29Sm90TmaWarpSpecializedAdapterINS1D_15DefaultEpilogueIaSK_SK_NS1C_6thread17LinearCombinationIaLi1EiiLNS1H_9ScaleType4KindE0ELNS_15FloatRoundStyleE2EaEENS1_15EpilogueDefaultEEEEEvvEEEEvNT_6ParamsE)
        /*0008*/ 	.word	0x000000a8


	//----- nvinfo : EIATTR_FRAME_SIZE
	.align		4
.L_15:
        /*000c*/ 	.byte	0x04, 0x11
        /*000e*/ 	.short	(.L_17 - .L_16)
	.align		4
.L_16:
        /*0010*/ 	.word	index@(_ZN7cutlass13device_kernelINS_4gemm6kernel13GemmUniversalIN4cute5tupleIJiiiiEEENS1_10collective13CollectiveMmaINS1_34MainloopSm90TmaGmmaWarpSpecializedILi9ENS5_IJNS4_1CILi2EEESB_NSA_ILi1EEEEEENS1_35KernelTmaWarpSpecializedCooperativeEEENS5_IJNSA_ILi128EEENSA_ILi256EEENSA_ILi64EEEEEEaNS5_IJlSC_lEEEaSK_NS4_8TiledMMAINS4_8MMA_AtomIJNS4_4SM904GMMA27MMA_64x256x32_S32S8S8_SS_TNEEEENS4_6LayoutINS5_IJSB_SC_SC_EEENS5_IJSC_NSA_ILi0EEEST_EEEEENS5_IJNS4_10UnderscoreESW_SW_EEEEENS4_23SM90_TMA_LOAD_MULTICASTENS4_14ComposedLayoutINS4_7SwizzleILi2ELi4ELi3EEENS4_18smem_ptr_flag_bitsILi8EEENSR_INS5_IJNSA_ILi8EEESI_EEENS5_IJSI_SC_EEEEEEEvNS4_8identityESZ_S19_vS1A_EENS_8epilogue10collective6detail29Sm90TmaWarpSpecializedAdapterINS1D_15DefaultEpilogueIaSK_SK_NS1C_6thread17LinearCombinationIaLi1EiiLNS1H_9ScaleType4KindE0ELNS_15FloatRoundStyleE2EaEENS1_15EpilogueDefaultEEEEEvvEEEEvNT_6ParamsE)
        /*0014*/ 	.word	0x00000000


	//----- nvinfo : EIATTR_MIN_STACK_SIZE
	.align		4
.L_17:
        /*0018*/ 	.byte	0x04, 0x12
        /*001a*/ 	.short	(.L_19 - .L_18)
	.align		4
.L_18:
        /*001c*/ 	.word	index@(_ZN7cutlass13device_kernelINS_4gemm6kernel13GemmUniversalIN4cute5tupleIJiiiiEEENS1_10collective13CollectiveMmaINS1_34MainloopSm90TmaGmmaWarpSpecializedILi9ENS5_IJNS4_1CILi2EEESB_NSA_ILi1EEEEEENS1_35KernelTmaWarpSpecializedCooperativeEEENS5_IJNSA_ILi128EEENSA_ILi256EEENSA_ILi64EEEEEEaNS5_IJlSC_lEEEaSK_NS4_8TiledMMAINS4_8MMA_AtomIJNS4_4SM904GMMA27MMA_64x256x32_S32S8S8_SS_TNEEEENS4_6LayoutINS5_IJSB_SC_SC_EEENS5_IJSC_NSA_ILi0EEEST_EEEEENS5_IJNS4_10UnderscoreESW_SW_EEEEENS4_23SM90_TMA_LOAD_MULTICASTENS4_14ComposedLayoutINS4_7SwizzleILi2ELi4ELi3EEENS4_18smem_ptr_flag_bitsILi8EEENSR_INS5_IJNSA_ILi8EEESI_EEENS5_IJSI_SC_EEEEEEEvNS4_8identityESZ_S19_vS1A_EENS_8epilogue10collective6detail29Sm90TmaWarpSpecializedAdapterINS1D_15DefaultEpilogueIaSK_SK_NS1C_6thread17LinearCombinationIaLi1EiiLNS1H_9ScaleType4KindE0ELNS_15FloatRoundStyleE2EaEENS1_15EpilogueDefaultEEEEEvvEEEEvNT_6ParamsE)
        /*0020*/ 	.word	0x00000000
.L_19:


//--------------------- .nv.compat                --------------------------
	.section	.nv.compat,"",@"SHT_CUDA_COMPAT_INFO"
	.align	4
        /*0000*/ 	.byte	0x02, 0x09, 0x01, 0x00, 0x02, 0x02, 0x04, 0x00, 0x02, 0x05, 0x05, 0x00, 0x03, 0x07, 0x01, 0x01
        /*0010*/ 	.byte	0x02, 0x03, 0x01, 0x00, 0x02, 0x06, 0x01, 0x00, 0x04, 0x0b, 0x08, 0x00, 0x00, 0x00, 0x00, 0x00
        /*0020*/ 	.byte	0x00, 0x00, 0x00, 0x00


//--------------------- .nv.info._ZN7cutlass13device_kernelINS_4gemm6kernel13GemmUniversalIN4cute5tupleIJiiiiEEENS1_10collective13CollectiveMmaINS1_34MainloopSm90TmaGmmaWarpSpecializedILi9ENS5_IJNS4_1CILi2EEESB_NSA_ILi1EEEEEENS1_35KernelTmaWarpSpecializedCooperativeEEENS5_IJNSA_ILi128EEENSA_ILi256EEENSA_ILi64EEEEEEaNS5_IJlSC_lEEEaSK_NS4_8TiledMMAINS4_8MMA_AtomIJNS4_4SM904GMMA27MMA_64x256x32_S32S8S8_SS_TNEEEENS4_6LayoutINS5_IJSB_SC_SC_EEENS5_IJSC_NSA_ILi0EEEST_EEEEENS5_IJNS4_10UnderscoreESW_SW_EEEEENS4_23SM90_TMA_LOAD_MULTICASTENS4_14ComposedLayoutINS4_7SwizzleILi2ELi4ELi3EEENS4_18smem_ptr_flag_bitsILi8EEENSR_INS5_IJNSA_ILi8EEESI_EEENS5_IJSI_SC_EEEEEEEvNS4_8identityESZ_S19_vS1A_EENS_8epilogue10collective6detail29Sm90TmaWarpSpecializedAdapterINS1D_15DefaultEpilogueIaSK_SK_NS1C_6thread17LinearCombinationIaLi1EiiLNS1H_9ScaleType4KindE0ELNS_15FloatRoundStyleE2EaEENS1_15EpilogueDefaultEEEEEvvEEEEvNT_6ParamsE --------------------------
	.section	.nv.info._ZN7cutlass13device_kernelINS_4gemm6kernel13GemmUniversalIN4cute5tupleIJiiiiEEENS1_10collective13CollectiveMmaINS1_34MainloopSm90TmaGmmaWarpSpecializedILi9ENS5_IJNS4_1CILi2EEESB_NSA_ILi1EEEEEENS1_35KernelTmaWarpSpecializedCooperativeEEENS5_IJNSA_ILi128EEENSA_ILi256EEENSA_ILi64EEEEEEaNS5_IJlSC_lEEEaSK_NS4_8TiledMMAINS4_8MMA_AtomIJNS4_4SM904GMMA27MMA_64x256x32_S32S8S8_SS_TNEEEENS4_6LayoutINS5_IJSB_SC_SC_EEENS5_IJSC_NSA_ILi0EEEST_EEEEENS5_IJNS4_10UnderscoreESW_SW_EEEEENS4_23SM90_TMA_LOAD_MULTICASTENS4_14ComposedLayoutINS4_7SwizzleILi2ELi4ELi3EEENS4_18smem_ptr_flag_bitsILi8EEENSR_INS5_IJNSA_ILi8EEESI_EEENS5_IJSI_SC_EEEEEEEvNS4_8identityESZ_S19_vS1A_EENS_8epilogue10collective6detail29Sm90TmaWarpSpecializedAdapterINS1D_15DefaultEpilogueIaSK_SK_NS1C_6thread17LinearCombinationIaLi1EiiLNS1H_9ScaleType4KindE0ELNS_15FloatRoundStyleE2EaEENS1_15EpilogueDefaultEEEEEvvEEEEvNT_6ParamsE,"",@"SHT_CUDA_INFO"
	.sectionflags	@""
	.align	4


	//----- nvinfo : EIATTR_CUDA_API_VERSION
	.align		4
        /*0000*/ 	.byte	0x04, 0x37
        /*0002*/ 	.short	(.L_21 - .L_20)
.L_20:
        /*0004*/ 	.word	0x00000082


	//----- nvinfo : EIATTR_KPARAM_INFO
	.align		4
.L_21:
        /*0008*/ 	.byte	0x04, 0x17
        /*000a*/ 	.short	(.L_23 - .L_22)
.L_22:
        /*000c*/ 	.word	0x00000000
        /*0010*/ 	.short	0x0000
        /*0012*/ 	.short	0x0070
        /*0014*/ 	.byte	0x00, 0xf0, 0x01, 0x10


	//----- nvinfo : EIATTR_SPARSE_MMA_MASK
	.align		4
.L_23:
        /*0018*/ 	.byte	0x03, 0x50
        /*001a*/ 	.short	0x0000


	//----- nvinfo : EIATTR_MAXREG_COUNT
	.align		4
        /*001c*/ 	.byte	0x03, 0x1b
        /*001e*/ 	.short	0x00a8


	//----- nvinfo : EIATTR_NUM_BARRIERS
	.align		4
        /*0020*/ 	.byte	0x02, 0x4c
        /*0022*/ 	.byte	0x01
	.zero		1


	//----- nvinfo : EIATTR_EXTERNS
	.align		4
        /*0024*/ 	.byte	0x04, 0x0f
        /*0026*/ 	.short	(.L_25 - .L_24)


	//   ....[0]....
	.align		4
.L_24:
        /*0028*/ 	.word	index@(__assertfail)


	//----- nvinfo : EIATTR_MERCURY_ISA_VERSION
	.align		4
.L_25:
        /*002c*/ 	.byte	0x03, 0x5f
        /*002e*/ 	.short	0x0101


	//----- nvinfo : EIATTR_INT_WARP_WIDE_INSTR_OFFSETS
	.align		4
        /*0030*/ 	.byte	0x04, 0x31
        /*0032*/ 	.short	(.L_27 - .L_26)


	//   ....[0]....
.L_26:
        /*0034*/ 	.word	0x00000550


	//   ....[1]....
        /*0038*/ 	.word	0x00000580


	//   ....[2]....
        /*003c*/ 	.word	0x00000740


	//----- nvinfo : EIATTR_COOP_GROUP_MASK_REGIDS
	.align		4
.L_27:
        /*0040*/ 	.byte	0x04, 0x29
        /*0042*/ 	.short	(.L_29 - .L_28)


	//   ....[0]....
.L_28:
        /*0044*/ 	.word	0xffffffff


	//   ....[1]....
        /*0048*/ 	.word	0xffffffff


	//   ....[2]....
        /*004c*/ 	.word	0xffffffff


	//   ....[3]....
        /*0050*/ 	.word	0xffffffff


	//   ....[4]....
        /*0054*/ 	.word	0xffffffff


	//   ....[5]....
        /*0058*/ 	.word	0xffffffff


	//----- nvinfo : EIATTR_COOP_GROUP_INSTR_OFFSETS
	.align		4
.L_29:
        /*005c*/ 	.byte	0x04, 0x28
        /*005e*/ 	.short	(.L_31 - .L_30)


	//   ....[0]....
.L_30:
        /*0060*/ 	.word	0x00000060


	//   ....[1]....
        /*0064*/ 	.word	0x00000070


	//   ....[2]....
        /*0068*/ 	.word	0x00000130


	//   ....[3]....
        /*006c*/ 	.word	0x000003a0


	//   ....[4]....
        /*0070*/ 	.word	0x000008c0


	//   ....[5]....
        /*0074*/ 	.word	0x00001300


	//----- nvinfo : EIATTR_REG_RECONFIG
	.align		4
.L_31:
        /*0078*/ 	.byte	0x01, 0x54
	.zero		2


	//----- nvinfo : EIATTR_SYSCALL_OFFSETS
	.align		4
        /*007c*/ 	.byte	0x04, 0x46
        /*007e*/ 	.short	(.L_33 - .L_32)


	//   ....[0]....
.L_32:
        /*0080*/ 	.word	0x000014c0


	//----- nvinfo : EIATTR_MBARRIER_INSTR_OFFSETS
	.align		4
.L_33:
        /*0084*/ 	.byte	0x04, 0x39
        /*0086*/ 	.short	(.L_35 - .L_34)


	//   ....[0]....
.L_34:
        /*0088*/ 	.word	0x00000250
        /*008c*/ 	.word	0x000000ff
        /*0090*/ 	.word	0x00000000
        /*0094*/ 	.short	0x0100
        /*0096*/ 	.byte	0x08
	.zero		1


	//   ....[1]....
        /*0098*/ 	.word	0x00000260
        /*009c*/ 	.word	0x000000ff
        /*00a0*/ 	.word	0x00000048
        /*00a4*/ 	.short	0x0100
        /*00a6*/ 	.byte	0x08
	.zero		1


	//   ....[2]....
        /*00a8*/ 	.word	0x00000270
        /*00ac*/ 	.word	0x000000ff
        /*00b0*/ 	.word	0x00000008
        /*00b4*/ 	.short	0x0100
        /*00b6*/ 	.byte	0x08
	.zero		1


	//   ....[3]....
        /*00b8*/ 	.word	0x00000280
        /*00bc*/ 	.word	0x000000ff
        /*00c0*/ 	.word	0x00000050
        /*00c4*/ 	.short	0x0100
        /*00c6*/ 	.byte	0x08
	.zero		1


	//   ....[4]....
        /*00c8*/ 	.word	0x00000290
        /*00cc*/ 	.word	0x000000ff
        /*00d0*/ 	.word	0x00000010
        /*00d4*/ 	.short	0x0100
        /*00d6*/ 	.byte	0x08
	.zero		1


	//   ....[5]....
        /*00d8*/ 	.word	0x000002a0
        /*00dc*/ 	.word	0x000000ff
        /*00e0*/ 	.word	0x00000058
        /*00e4*/ 	.short	0x0100
        /*00e6*/ 	.byte	0x08
	.zero		1


	//   ....[6]....
        /*00e8*/ 	.word	0x000002b0
        /*00ec*/ 	.word	0x000000ff
        /*00f0*/ 	.word	0x00000018
        /*00f4*/ 	.short	0x0100
        /*00f6*/ 	.byte	0x08
	.zero		1


	//   ....[7]....
        /*00f8*/ 	.word	0x000002c0
        /*00fc*/ 	.word	0x000000ff
        /*0100*/ 	.word	0x00000060
        /*0104*/ 	.short	0x0100
        /*0106*/ 	.byte	0x08
	.zero		1


	//   ....[8]....
        /*0108*/ 	.word	0x000002d0
        /*010c*/ 	.word	0x000000ff
        /*0110*/ 	.word	0x00000020
        /*0114*/ 	.short	0x0100
        /*0116*/ 	.byte	0x08
	.zero		1


	//   ....[9]....
        /*0118*/ 	.word	0x000002e0
        /*011c*/ 	.word	0x000000ff
        /*0120*/ 	.word	0x00000068
        /*0124*/ 	.short	0x0100
        /*0126*/ 	.byte	0x08
	.zero		1


	//   ....[10]....
        /*0128*/ 	.word	0x000002f0
        /*012c*/ 	.word	0x000000ff
        /*0130*/ 	.word	0x00000028
        /*0134*/ 	.short	0x0100
        /*0136*/ 	.byte	0x08
	.zero		1


	//   ....[11]....
        /*0138*/ 	.word	0x00000300
        /*013c*/ 	.word	0x000000ff
        /*0140*/ 	.word	0x00000070
        /*0144*/ 	.short	0x0100
        /*0146*/ 	.byte	0x08
	.zero		1


	//   ....[12]....
        /*0148*/ 	.word	0x00000310
        /*014c*/ 	.word	0x000000ff
        /*0150*/ 	.word	0x00000030
        /*0154*/ 	.short	0x0100
        /*0156*/ 	.byte	0x08
	.zero		1


	//   ....[13]....
        /*0158*/ 	.word	0x00000320
        /*015c*/ 	.word	0x000000ff
        /*0160*/ 	.word	0x00000078
        /*0164*/ 	.short	0x0100
        /*0166*/ 	.byte	0x08
	.zero		1


	//   ....[14]....
        /*0168*/ 	.word	0x00000330
        /*016c*/ 	.word	0x000000ff
        /*0170*/ 	.word	0x00000038
        /*0174*/ 	.short	0x0100
        /*0176*/ 	.byte	0x08
	.zero		1


	//   ....[15]....
        /*0178*/ 	.word	0x00000340
        /*017c*/ 	.word	0x000000ff
        /*0180*/ 	.word	0x00000080
        /*0184*/ 	.short	0x0100
        /*0186*/ 	.byte	0x08
	.zero		1


	//   ....[16]....
        /*0188*/ 	.word	0x00000350
        /*018c*/ 	.word	0x000000ff
        /*0190*/ 	.word	0x00000040
        /*0194*/ 	.short	0x0100
        /*0196*/ 	.byte	0x08
	.zero		1


	//   ....[17]....
        /*0198*/ 	.word	0x00000360
        /*019c*/ 	.word	0x000000ff
        /*01a0*/ 	.word	0x00000088
        /*01a4*/ 	.short	0x0100
        /*01a6*/ 	.byte	0x08
	.zero		1


	//   ....[18]....
        /*01a8*/ 	.word	0x000007c0
        /*01ac*/ 	.word	0x000000ff
        /*01b0*/ 	.word	0x000000a0
        /*01b4*/ 	.short	0x0100
        /*01b6*/ 	.byte	0x06
	.zero		1


	//   ....[19]....
        /*01b8*/ 	.word	0x00000850
        /*01bc*/ 	.word	0x000000ff
        /*01c0*/ 	.word	0x000000a8
        /*01c4*/ 	.short	0x0100
        /*01c6*/ 	.byte	0x06
	.zero		1


	//   ....[20]....
        /*01c8*/ 	.word	0x00001590
        /*01cc*/ 	.word	0x00000003
        /*01d0*/ 	.word	0x00000000
        /*01d4*/ 	.short	0x010a
        /*01d6*/ 	.byte	0x3f
	.zero		1


	//   ....[21]....
        /*01d8*/ 	.word	0x000015d0
        /*01dc*/ 	.word	0x00000003
        /*01e0*/ 	.word	0x00000000
        /*01e4*/ 	.short	0x010a
        /*01e6*/ 	.byte	0x3f
	.zero		1


	//   ....[22]....
        /*01e8*/ 	.word	0x000018a0
        /*01ec*/ 	.word	0x00000005
        /*01f0*/ 	.word	0x00000000
        /*01f4*/ 	.short	0x010a
        /*01f6*/ 	.byte	0x3f
	.zero		1


	//   ....[23]....
        /*01f8*/ 	.word	0x000018e0
        /*01fc*/ 	.word	0x00000005
        /*0200*/ 	.word	0x00000000
        /*0204*/ 	.short	0x010a
        /*0206*/ 	.byte	0x3f
	.zero		1


	//   ....[24]....
        /*0208*/ 	.word	0x00001a40
        /*020c*/ 	.word	0x00000005
        /*0210*/ 	.word	0x00000000
        /*0214*/ 	.short	0x0101
        /*0216*/ 	.byte	0x3f
	.zero		1


	//   ....[25]....
        /*0218*/ 	.word	0x00001c60
        /*021c*/ 	.word	0x00000003
        /*0220*/ 	.word	0x00000000
        /*0224*/ 	.short	0x0101
        /*0226*/ 	.byte	0x3f
	.zero		1


	//   ....[26]....
        /*0228*/ 	.word	0x00009250
        /*022c*/ 	.word	0x0000000e
        /*0230*/ 	.word	0x00000048
        /*0234*/ 	.short	0x010a
        /*0236*/ 	.byte	0x3f
	.zero		1


	//   ....[27]....
        /*0238*/ 	.word	0x000095d0
        /*023c*/ 	.word	0x00000006
        /*0240*/ 	.word	0x000000a8
        /*0244*/ 	.short	0x0101
        /*0246*/ 	.byte	0x3f
	.zero		1


	//   ....[28]....
        /*0248*/ 	.word	0x00009d00
        /*024c*/ 	.word	0x00000007
        /*0250*/ 	.word	0x00000000
        /*0254*/ 	.short	0x010a
        /*0256*/ 	.byte	0x3f
	.zero		1


	//   ....[29]....
        /*0258*/ 	.word	0x00009d80
        /*025c*/ 	.word	0x00000009
        /*0260*/ 	.word	0x00000000
        /*0264*/ 	.short	0x010a
        /*0266*/ 	.byte	0x3f
	.zero		1


	//   ....[30]....
        /*0268*/ 	.word	0x00009e10
        /*026c*/ 	.word	0x00000006
        /*0270*/ 	.word	0x00000000
        /*0274*/ 	.short	0x010a
        /*0276*/ 	.byte	0x3f
	.zero		1


	//   ....[31]....
        /*0278*/ 	.word	0x00009ea0
        /*027c*/ 	.word	0x00000009
        /*0280*/ 	.word	0x00000000
        /*0284*/ 	.short	0x010a
        /*0286*/ 	.byte	0x3f
	.zero		1


	//   ....[32]....
        /*0288*/ 	.word	0x00009f30
        /*028c*/ 	.word	0x00000006
        /*0290*/ 	.word	0x00000000
        /*0294*/ 	.short	0x010a
        /*0296*/ 	.byte	0x3f
	.zero		1


	//   ....[33]....
        /*0298*/ 	.word	0x00009fc0
        /*029c*/ 	.word	0x00000009
        /*02a0*/ 	.word	0x00000000
        /*02a4*/ 	.short	0x010a
        /*02a6*/ 	.byte	0x3f
	.zero		1


	//   ....[34]....
        /*02a8*/ 	.word	0x0000a050
        /*02ac*/ 	.word	0x00000006
        /*02b0*/ 	.word	0x00000000
        /*02b4*/ 	.short	0x010a
        /*02b6*/ 	.byte	0x3f
	.zero		1


	//   ....[35]....
        /*02b8*/ 	.word	0x0000a0e0
        /*02bc*/ 	.word	0x00000009
        /*02c0*/ 	.word	0x00000000
        /*02c4*/ 	.short	0x010a
        /*02c6*/ 	.byte	0x3f
	.zero		1


	//   ....[36]....
        /*02c8*/ 	.word	0x0000a170
        /*02cc*/ 	.word	0x00000003
        /*02d0*/ 	.word	0x00000000
        /*02d4*/ 	.short	0x010a
        /*02d6*/ 	.byte	0x3f
	.zero		1


	//   ....[37]....
        /*02d8*/ 	.word	0x0000a1d0
        /*02dc*/ 	.word	0x00000003
        /*02e0*/ 	.word	0x00000000
        /*02e4*/ 	.short	0x010a
        /*02e6*/ 	.byte	0x3f
	.zero		1


	//   ....[38]....
        /*02e8*/ 	.word	0x0000a220
        /*02ec*/ 	.word	0x00000005
        /*02f0*/ 	.word	0x00000000
        /*02f4*/ 	.short	0x010a
        /*02f6*/ 	.byte	0x3f
	.zero		1


	//   ....[39]....
        /*02f8*/ 	.word	0x0000a2f0
        /*02fc*/ 	.word	0x0000000e
        /*0300*/ 	.word	0x00000048
        /*0304*/ 	.short	0x010a
        /*0306*/ 	.byte	0x3f
	.zero		1


	//   ....[40]....
        /*0308*/ 	.word	0x0000a3c0
        /*030c*/ 	.word	0x00000007
        /*0310*/ 	.word	0x00000000
        /*0314*/ 	.short	0x010a
        /*0316*/ 	.byte	0x3f
	.zero		1


	//   ....[41]....
        /*0318*/ 	.word	0x0000a410
        /*031c*/ 	.word	0x00000009
        /*0320*/ 	.word	0x00000000
        /*0324*/ 	.short	0x010a
        /*0326*/ 	.byte	0x3f
	.zero		1


	//   ....[42]....
        /*0328*/ 	.word	0x0000a460
        /*032c*/ 	.word	0x00000006
        /*0330*/ 	.word	0x00000000
        /*0334*/ 	.short	0x010a
        /*0336*/ 	.byte	0x3f
	.zero		1


	//   ....[43]....
        /*0338*/ 	.word	0x0000a4b0
        /*033c*/ 	.word	0x00000009
        /*0340*/ 	.word	0x00000000
        /*0344*/ 	.short	0x010a
        /*0346*/ 	.byte	0x3f
	.zero		1


	//   ....[44]....
        /*0348*/ 	.word	0x0000a500
        /*034c*/ 	.word	0x00000006
        /*0350*/ 	.word	0x00000000
        /*0354*/ 	.short	0x010a
        /*0356*/ 	.byte	0x3f
	.zero		1


	//   ....[45]....
        /*0358*/ 	.word	0x0000a550
        /*035c*/ 	.word	0x00000009
        /*0360*/ 	.word	0x00000000
        /*0364*/ 	.short	0x010a
        /*0366*/ 	.byte	0x3f
	.zero		1


	//   ....[46]....
        /*0368*/ 	.word	0x0000a5a0
        /*036c*/ 	.word	0x00000006
        /*0370*/ 	.word	0x00000000
        /*0374*/ 	.short	0x010a
        /*0376*/ 	.byte	0x3f
	.zero		1


	//   ....[47]....
        /*0378*/ 	.word	0x0000a5f0
        /*037c*/ 	.word	0x00000009
        /*0380*/ 	.word	0x00000000
        /*0384*/ 	.short	0x010a
        /*0386*/ 	.byte	0x3f
	.zero		1


	//----- nvinfo : EIATTR_NUM_MBARRIERS
	.align		4
.L_35:
        /*0388*/ 	.byte	0x03, 0x38
        /*038a*/ 	.short	0x0014


	//----- nvinfo : EIATTR_EXIT_INSTR_OFFSETS
	.align		4
        /*038c*/ 	.byte	0x04, 0x1c
        /*038e*/ 	.short	(.L_37 - .L_36)


	//   ....[0]....
.L_36:
        /*0390*/ 	.word	0x00000a20


	//   ....[1]....
        /*0394*/ 	.word	0x00001240


	//   ....[2]....
        /*0398*/ 	.word	0x00008870


	//   ....[3]....
        /*039c*/ 	.word	0x00008dd0


	//   ....[4]....
        /*03a0*/ 	.word	0x0000a1c0


	//----- nvinfo : EIATTR_MAX_THREADS
	.align		4
.L_37:
        /*03a4*/ 	.byte	0x04, 0x05
        /*03a6*/ 	.short	(.L_39 - .L_38)
.L_38:
        /*03a8*/ 	.word	0x00000180
        /*03ac*/ 	.word	0x00000001
        /*03b0*/ 	.word	0x00000001


	//----- nvinfo : EIATTR_CRS_STACK_SIZE
	.align		4
.L_39:
        /*03b4*/ 	.byte	0x04, 0x1e
        /*03b6*/ 	.short	(.L_41 - .L_40)
.L_40:
        /*03b8*/ 	.word	0x00000000


	//----- nvinfo : EIATTR_CBANK_PARAM_SIZE
	.align		4
.L_41:
        /*03bc*/ 	.byte	0x03, 0x19
        /*03be*/ 	.short	0x0470


	//----- nvinfo : EIATTR_PARAM_CBANK
	.align		4
        /*03c0*/ 	.byte	0x04, 0x0a
        /*03c2*/ 	.short	(.L_43 - .L_42)
	.align		4
.L_42:
        /*03c4*/ 	.word	index@(.nv.constant0._ZN7cutlass13device_kernelINS_4gemm6kernel13GemmUniversalIN4cute5tupleIJiiiiEEENS1_10collective13CollectiveMmaINS1_34MainloopSm90TmaGmmaWarpSpecializedILi9ENS5_IJNS4_1CILi2EEESB_NSA_ILi1EEEEEENS1_35KernelTmaWarpSpecializedCooperativeEEENS5_IJNSA_ILi128EEENSA_ILi256EEENSA_ILi64EEEEEEaNS5_IJlSC_lEEEaSK_NS4_8TiledMMAINS4_8MMA_AtomIJNS4_4SM904GMMA27MMA_64x256x32_S32S8S8_SS_TNEEEENS4_6LayoutINS5_IJSB_SC_SC_EEENS5_IJSC_NSA_ILi0EEEST_EEEEENS5_IJNS4_10UnderscoreESW_SW_EEEEENS4_23SM90_TMA_LOAD_MULTICASTENS4_14ComposedLayoutINS4_7SwizzleILi2ELi4ELi3EEENS4_18smem_ptr_flag_bitsILi8EEENSR_INS5_IJNSA_ILi8EEESI_EEENS5_IJSI_SC_EEEEEEEvNS4_8identityESZ_S19_vS1A_EENS_8epilogue10collective6detail29Sm90TmaWarpSpecializedAdapterINS1D_15DefaultEpilogueIaSK_SK_NS1C_6thread17LinearCombinationIaLi1EiiLNS1H_9ScaleType4KindE0ELNS_15FloatRoundStyleE2EaEENS1_15EpilogueDefaultEEEEEvvEEEEvNT_6ParamsE)
        /*03c8*/ 	.short	0x0210
        /*03ca*/ 	.short	0x0470


	//----- nvinfo : EIATTR_SW_WAR
	.align		4
.L_43:
        /*03cc*/ 	.byte	0x04, 0x36
        /*03ce*/ 	.short	(.L_45 - .L_44)
.L_44:
        /*03d0*/ 	.word	0x00000008
.L_45:


//--------------------- .nv.callgraph             --------------------------
	.section	.nv.callgraph,"",@"SHT_CUDA_CALLGRAPH"
	.align	4
	.sectionentsize	8
	.align		4
        /*0000*/ 	.word	0x00000000
	.align		4
        /*0004*/ 	.word	0xffffffff
	.align		4
        /*0008*/ 	.word	index@(_ZN7cutlass13device_kernelINS_4gemm6kernel13GemmUniversalIN4cute5tupleIJiiiiEEENS1_10collective13CollectiveMmaINS1_34MainloopSm90TmaGmmaWarpSpecializedILi9ENS5_IJNS4_1CILi2EEESB_NSA_ILi1EEEEEENS1_35KernelTmaWarpSpecializedCooperativeEEENS5_IJNSA_ILi128EEENSA_ILi256EEENSA_ILi64EEEEEEaNS5_IJlSC_lEEEaSK_NS4_8TiledMMAINS4_8MMA_AtomIJNS4_4SM904GMMA27MMA_64x256x32_S32S8S8_SS_TNEEEENS4_6LayoutINS5_IJSB_SC_SC_EEENS5_IJSC_NSA_ILi0EEEST_EEEEENS5_IJNS4_10UnderscoreESW_SW_EEEEENS4_23SM90_TMA_LOAD_MULTICASTENS4_14ComposedLayoutINS4_7SwizzleILi2ELi4ELi3EEENS4_18smem_ptr_flag_bitsILi8EEENSR_INS5_IJNSA_ILi8EEESI_EEENS5_IJSI_SC_EEEEEEEvNS4_8identityESZ_S19_vS1A_EENS_8epilogue10collective6detail29Sm90TmaWarpSpecializedAdapterINS1D_15DefaultEpilogueIaSK_SK_NS1C_6thread17LinearCombinationIaLi1EiiLNS1H_9ScaleType4KindE0ELNS_15FloatRoundStyleE2EaEENS1_15EpilogueDefaultEEEEEvvEEEEvNT_6ParamsE)
	.align		4
        /*000c*/ 	.word	index@(__assertfail)
	.align		4
        /*0010*/ 	.word	0x00000000
	.align		4
        /*0014*/ 	.word	0xfffffffe
	.align		4
        /*0018*/ 	.word	0x00000000
	.align		4
        /*001c*/ 	.word	0xfffffffd
	.align		4
        /*0020*/ 	.word	0x00000000
	.align		4
        /*0024*/ 	.word	0xfffffffc


//--------------------- .nv.constant4             --------------------------
	.section	.nv.constant4,"a",@progbits
	.align	8
	.align		8
.nv.constant4:
        /*0000*/ 	.dword	__assertfail
	.align		8
        /*0008*/ 	.dword	__unnamed_1
	.align		8
        /*0010*/ 	.dword	_ZN39_INTERNAL_c44b43ac_4_k_cu_19165862_52714cuda3std3__45__cpo5beginE
	.align		8
        /*0018*/ 	.dword	_ZN39_INTERNAL_c44b43ac_4_k_cu_19165862_52714cuda3std3__45__cpo3endE
	.align		8
        /*0020*/ 	.dword	_ZN39_INTERNAL_c44b43ac_4_k_cu_19165862_52714cuda3std3__45__cpo6cbeginE
	.align		8
        /*0028*/ 	.dword	_ZN39_INTERNAL_c44b43ac_4_k_cu_19165862_52714cuda3std3__45__cpo4cendE
	.align		8
        /*0030*/ 	.dword	_ZN39_INTERNAL_c44b43ac_4_k_cu_19165862_52714cuda3std3__441_GLOBAL__N__c44b43ac_4_k_cu_19165862_52716ignoreE
	.align		8
        /*0038*/ 	.dword	_ZN39_INTERNAL_c44b43ac_4_k_cu_19165862_52714cuda3std3__419piecewise_constructE
	.align		8
        /*0040*/ 	.dword	_ZN39_INTERNAL_c44b43ac_4_k_cu_19165862_52714cuda3std3__48in_placeE
	.align		8
        /*0048*/ 	.dword	_ZN39_INTERNAL_c44b43ac_4_k_cu_19165862_52714cuda3std6ranges3__45__cpo4swapE
	.align		8
        /*0050*/ 	.dword	_ZN39_INTERNAL_c44b43ac_4_k_cu_19165862_52714cuda3std6ranges3__45__cpo9iter_moveE
	.align		8
        /*0058*/ 	.dword	_ZN39_INTERNAL_c44b43ac_4_k_cu_19165862_52714cute7productE
	.align		8
        /*0060*/ 	.dword	_ZN39_INTERNAL_c44b43ac_4_k_cu_19165862_52714cute1_E
	.align		8
        /*0068*/ 	.dword	$str$22
	.align		8
        /*0070*/ 	.dword	$str$23


//--------------------- .text._ZN7cutlass13device_kernelINS_4gemm6kernel13GemmUniversalIN4cute5tupleIJiiiiEEENS1_10collective13CollectiveMmaINS1_34MainloopSm90TmaGmmaWarpSpecializedILi9ENS5_IJNS4_1CILi2EEESB_NSA_ILi1EEEEEENS1_35KernelTmaWarpSpecializedCooperativeEEENS5_IJNSA_ILi128EEENSA_ILi256EEENSA_ILi64EEEEEEaNS5_IJlSC_lEEEaSK_NS4_8TiledMMAINS4_8MMA_AtomIJNS4_4SM904GMMA27MMA_64x256x32_S32S8S8_SS_TNEEEENS4_6LayoutINS5_IJSB_SC_SC_EEENS5_IJSC_NSA_ILi0EEEST_EEEEENS5_IJNS4_10UnderscoreESW_SW_EEEEENS4_23SM90_TMA_LOAD_MULTICASTENS4_14ComposedLayoutINS4_7SwizzleILi2ELi4ELi3EEENS4_18smem_ptr_flag_bitsILi8EEENSR_INS5_IJNSA_ILi8EEESI_EEENS5_IJSI_SC_EEEEEEEvNS4_8identityESZ_S19_vS1A_EENS_8epilogue10collective6detail29Sm90TmaWarpSpecializedAdapterINS1D_15DefaultEpilogueIaSK_SK_NS1C_6thread17LinearCombinationIaLi1EiiLNS1H_9ScaleType4KindE0ELNS_15FloatRoundStyleE2EaEENS1_15EpilogueDefaultEEEEEvvEEEEvNT_6ParamsE --------------------------
	.section	.text._ZN7cutlass13device_kernelINS_4gemm6kernel13GemmUniversalIN4cute5tupleIJiiiiEEENS1_10collective13CollectiveMmaINS1_34MainloopSm90TmaGmmaWarpSpecializedILi9ENS5_IJNS4_1CILi2EEESB_NSA_ILi1EEEEEENS1_35KernelTmaWarpSpecializedCooperativeEEENS5_IJNSA_ILi128EEENSA_ILi256EEENSA_ILi64EEEEEEaNS5_IJlSC_lEEEaSK_NS4_8TiledMMAINS4_8MMA_AtomIJNS4_4SM904GMMA27MMA_64x256x32_S32S8S8_SS_TNEEEENS4_6LayoutINS5_IJSB_SC_SC_EEENS5_IJSC_NSA_ILi0EEEST_EEEEENS5_IJNS4_10UnderscoreESW_SW_EEEEENS4_23SM90_TMA_LOAD_MULTICASTENS4_14ComposedLayoutINS4_7SwizzleILi2ELi4ELi3EEENS4_18smem_ptr_flag_bitsILi8EEENSR_INS5_IJNSA_ILi8EEESI_EEENS5_IJSI_SC_EEEEEEEvNS4_8identityESZ_S19_vS1A_EENS_8epilogue10collective6detail29Sm90TmaWarpSpecializedAdapterINS1D_15DefaultEpilogueIaSK_SK_NS1C_6thread17LinearCombinationIaLi1EiiLNS1H_9ScaleType4KindE0ELNS_15FloatRoundStyleE2EaEENS1_15EpilogueDefaultEEEEEvvEEEEvNT_6ParamsE,"ax",@progbits
	.align	128
.text._ZN7cutlass13device_kernelINS_4gemm6kernel13GemmUniversalIN4cute5tupleIJiiiiEEENS1_10collective13CollectiveMmaINS1_34MainloopSm90TmaGmmaWarpSpecializedILi9ENS5_IJNS4_1CILi2EEESB_NSA_ILi1EEEEEENS1_35KernelTmaWarpSpecializedCooperativeEEENS5_IJNSA_ILi128EEENSA_ILi256EEENSA_ILi64EEEEEEaNS5_IJlSC_lEEEaSK_NS4_8TiledMMAINS4_8MMA_AtomIJNS4_4SM904GMMA27MMA_64x256x32_S32S8S8_SS_TNEEEENS4_6LayoutINS5_IJSB_SC_SC_EEENS5_IJSC_NSA_ILi0EEEST_EEEEENS5_IJNS4_10UnderscoreESW_SW_EEEEENS4_23SM90_TMA_LOAD_MULTICASTENS4_14ComposedLayoutINS4_7SwizzleILi2ELi4ELi3EEENS4_18smem_ptr_flag_bitsILi8EEENSR_INS5_IJNSA_ILi8EEESI_EEENS5_IJSI_SC_EEEEEEEvNS4_8identityESZ_S19_vS1A_EENS_8epilogue10collective6detail29Sm90TmaWarpSpecializedAdapterINS1D_15DefaultEpilogueIaSK_SK_NS1C_6thread17LinearCombinationIaLi1EiiLNS1H_9ScaleType4KindE0ELNS_15FloatRoundStyleE2EaEENS1_15EpilogueDefaultEEEEEvvEEEEvNT_6ParamsE:
        .type           _ZN7cutlass13device_kernelINS_4gemm6kernel13GemmUniversalIN4cute5tupleIJiiiiEEENS1_10collective13CollectiveMmaINS1_34MainloopSm90TmaGmmaWarpSpecializedILi9ENS5_IJNS4_1CILi2EEESB_NSA_ILi1EEEEEENS1_35KernelTmaWarpSpecializedCooperativeEEENS5_IJNSA_ILi128EEENSA_ILi256EEENSA_ILi64EEEEEEaNS5_IJlSC_lEEEaSK_NS4_8TiledMMAINS4_8MMA_AtomIJNS4_4SM904GMMA27MMA_64x256x32_S32S8S8_SS_TNEEEENS4_6LayoutINS5_IJSB_SC_SC_EEENS5_IJSC_NSA_ILi0EEEST_EEEEENS5_IJNS4_10UnderscoreESW_SW_EEEEENS4_23SM90_TMA_LOAD_MULTICASTENS4_14ComposedLayoutINS4_7SwizzleILi2ELi4ELi3EEENS4_18smem_ptr_flag_bitsILi8EEENSR_INS5_IJNSA_ILi8EEESI_EEENS5_IJSI_SC_EEEEEEEvNS4_8identityESZ_S19_vS1A_EENS_8epilogue10collective6detail29Sm90TmaWarpSpecializedAdapterINS1D_15DefaultEpilogueIaSK_SK_NS1C_6thread17LinearCombinationIaLi1EiiLNS1H_9ScaleType4KindE0ELNS_15FloatRoundStyleE2EaEENS1_15EpilogueDefaultEEEEEvvEEEEvNT_6ParamsE,@function
        .size           _ZN7cutlass13device_kernelINS_4gemm6kernel13GemmUniversalIN4cute5tupleIJiiiiEEENS1_10collective13CollectiveMmaINS1_34MainloopSm90TmaGmmaWarpSpecializedILi9ENS5_IJNS4_1CILi2EEESB_NSA_ILi1EEEEEENS1_35KernelTmaWarpSpecializedCooperativeEEENS5_IJNSA_ILi128EEENSA_ILi256EEENSA_ILi64EEEEEEaNS5_IJlSC_lEEEaSK_NS4_8TiledMMAINS4_8MMA_AtomIJNS4_4SM904GMMA27MMA_64x256x32_S32S8S8_SS_TNEEEENS4_6LayoutINS5_IJSB_SC_SC_EEENS5_IJSC_NSA_ILi0EEEST_EEEEENS5_IJNS4_10UnderscoreESW_SW_EEEEENS4_23SM90_TMA_LOAD_MULTICASTENS4_14ComposedLayoutINS4_7SwizzleILi2ELi4ELi3EEENS4_18smem_ptr_flag_bitsILi8EEENSR_INS5_IJNSA_ILi8EEESI_EEENS5_IJSI_SC_EEEEEEEvNS4_8identityESZ_S19_vS1A_EENS_8epilogue10collective6detail29Sm90TmaWarpSpecializedAdapterINS1D_15DefaultEpilogueIaSK_SK_NS1C_6thread17LinearCombinationIaLi1EiiLNS1H_9ScaleType4KindE0ELNS_15FloatRoundStyleE2EaEENS1_15EpilogueDefaultEEEEEvvEEEEvNT_6ParamsE,(.L_x_342 - _ZN7cutlass13device_kernelINS_4gemm6kernel13GemmUniversalIN4cute5tupleIJiiiiEEENS1_10collective13CollectiveMmaINS1_34MainloopSm90TmaGmmaWarpSpecializedILi9ENS5_IJNS4_1CILi2EEESB_NSA_ILi1EEEEEENS1_35KernelTmaWarpSpecializedCooperativeEEENS5_IJNSA_ILi128EEENSA_ILi256EEENSA_ILi64EEEEEEaNS5_IJlSC_lEEEaSK_NS4_8TiledMMAINS4_8MMA_AtomIJNS4_4SM904GMMA27MMA_64x256x32_S32S8S8_SS_TNEEEENS4_6LayoutINS5_IJSB_SC_SC_EEENS5_IJSC_NSA_ILi0EEEST_EEEEENS5_IJNS4_10UnderscoreESW_SW_EEEEENS4_23SM90_TMA_LOAD_MULTICASTENS4_14ComposedLayoutINS4_7SwizzleILi2ELi4ELi3EEENS4_18smem_ptr_flag_bitsILi8EEENSR_INS5_IJNSA_ILi8EEESI_EEENS5_IJSI_SC_EEEEEEEvNS4_8identityESZ_S19_vS1A_EENS_8epilogue10collective6detail29Sm90TmaWarpSpecializedAdapterINS1D_15DefaultEpilogueIaSK_SK_NS1C_6thread17LinearCombinationIaLi1EiiLNS1H_9ScaleType4KindE0ELNS_15FloatRoundStyleE2EaEENS1_15EpilogueDefaultEEEEEvvEEEEvNT_6ParamsE)
        .other          _ZN7cutlass13device_kernelINS_4gemm6kernel13GemmUniversalIN4cute5tupleIJiiiiEEENS1_10collective13CollectiveMmaINS1_34MainloopSm90TmaGmmaWarpSpecializedILi9ENS5_IJNS4_1CILi2EEESB_NSA_ILi1EEEEEENS1_35KernelTmaWarpSpecializedCooperativeEEENS5_IJNSA_ILi128EEENSA_ILi256EEENSA_ILi64EEEEEEaNS5_IJlSC_lEEEaSK_NS4_8TiledMMAINS4_8MMA_AtomIJNS4_4SM904GMMA27MMA_64x256x32_S32S8S8_SS_TNEEEENS4_6LayoutINS5_IJSB_SC_SC_EEENS5_IJSC_NSA_ILi0EEEST_EEEEENS5_IJNS4_10UnderscoreESW_SW_EEEEENS4_23SM90_TMA_LOAD_MULTICASTENS4_14ComposedLayoutINS4_7SwizzleILi2ELi4ELi3EEENS4_18smem_ptr_flag_bitsILi8EEENSR_INS5_IJNSA_ILi8EEESI_EEENS5_IJSI_SC_EEEEEEEvNS4_8identityESZ_S19_vS1A_EENS_8epilogue10collective6detail29Sm90TmaWarpSpecializedAdapterINS1D_15DefaultEpilogueIaSK_SK_NS1C_6thread17LinearCombinationIaLi1EiiLNS1H_9ScaleType4KindE0ELNS_15FloatRoundStyleE2EaEENS1_15EpilogueDefaultEEEEEvvEEEEvNT_6ParamsE,@"STO_CUDA_ENTRY STV_DEFAULT"
_ZN7cutlass13device_kernelINS_4gemm6kernel13GemmUniversalIN4cute5tupleIJiiiiEEENS1_10collective13CollectiveMmaINS1_34MainloopSm90TmaGmmaWarpSpecializedILi9ENS5_IJNS4_1CILi2EEESB_NSA_ILi1EEEEEENS1_35KernelTmaWarpSpecializedCooperativeEEENS5_IJNSA_ILi128EEENSA_ILi256EEENSA_ILi64EEEEEEaNS5_IJlSC_lEEEaSK_NS4_8TiledMMAINS4_8MMA_AtomIJNS4_4SM904GMMA27MMA_64x256x32_S32S8S8_SS_TNEEEENS4_6LayoutINS5_IJSB_SC_SC_EEENS5_IJSC_NSA_ILi0EEEST_EEEEENS5_IJNS4_10UnderscoreESW_SW_EEEEENS4_23SM90_TMA_LOAD_MULTICASTENS4_14ComposedLayoutINS4_7SwizzleILi2ELi4ELi3EEENS4_18smem_ptr_flag_bitsILi8EEENSR_INS5_IJNSA_ILi8EEESI_EEENS5_IJSI_SC_EEEEEEEvNS4_8identityESZ_S19_vS1A_EENS_8epilogue10collective6detail29Sm90TmaWarpSpecializedAdapterINS1D_15DefaultEpilogueIaSK_SK_NS1C_6thread17LinearCombinationIaLi1EiiLNS1H_9ScaleType4KindE0ELNS_15FloatRoundStyleE2EaEENS1_15EpilogueDefaultEEEEEvvEEEEvNT_6ParamsE:
[----:B------:R-:W0:Y:S01]  /*0000*/  LDC R1, c[0x0][0x28] ;  /* 0x00000a00ff017b82 */ /* 0x000e220000000800 */
[----:B------:R-:W1:Y:S01]  /*0010*/  S2R R18, SR_TID.X ;  /* 0x0000000000127919 */ /* 0x000e620000002100 */
[----:B------:R-:W-:Y:S01]  /*0020*/  ELECT P0, URZ, PT ;  /* 0x00000000003f782f */ /* 0x000fe20003800000 */
[----:B------:R-:W-:Y:S01]  /*0030*/  BSSY B0, `(.L_x_0) ;  /* 0x000000f000007945 */ /* 0x000fe20003800000 */
[--C-:B-1----:R-:W-:Y:S02]  /*0040*/  SHF.R.U32.HI R0, RZ, 0x5, R18.reuse ;  /* 0x00000005ff007819 */ /* 0x102fe40000011612 */
[----:B------:R-:W-:-:S03]  /*0050*/  SHF.R.U32.HI R3, RZ, 0x7, R18 ;  /* 0x00000007ff037819 */ /* 0x000fc60000011612 */
[----:B------:R-:W1:Y:S04]  /*0060*/  SHFL.IDX PT, R2, R0, RZ, 0x1f ;  /* 0x00001fff00027589 */ /* 0x000e6800000e0000 */
[----:B------:R2:W3:Y:S01]  /*0070*/  SHFL.IDX PT, R5, R3, RZ, 0x1f ;  /* 0x00001fff03057589 */ /* 0x0004e200000e0000 */
[----:B-1----:R-:W-:-:S13]  /*0080*/  ISETP.NE.OR P0, PT, R2, RZ, !P0 ;  /* 0x000000ff0200720c */ /* 0x002fda0004705670 */
[----:B0-23--:R-:W-:Y:S05]  /*0090*/  @P0 BRA `(.L_x_1) ;  /* 0x0000000000200947 */ /* 0x00dfea0003800000 */
[----:B------:R-:W-:Y:S02]  /*00a0*/  ULDC.64 UR4, c[0x0][0x198] ;  /* 0x0000660000047ab9 */ /* 0x000fe40000000a00 */
[----:B------:R-:W-:Y:S02]  /*00b0*/  UIADD3 UR6, UP0, UR4, 0xf0, URZ ;  /* 0x000000f004067890 */ /* 0x000fe4000ff1e03f */
[----:B------:R-:W-:Y:S02]  /*00c0*/  UIADD3 UR4, UP1, UR4, 0x1f0, URZ ;  /* 0x000001f004047890 */ /* 0x000fe4000ff3e03f */
[----:B------:R-:W-:Y:S02]  /*00d0*/  UIADD3.X UR7, URZ, UR5, URZ, UP0, !UPT ;  /* 0x000000053f077290 */ /* 0x000fe400087fe43f */
[----:B------:R-:W-:-:S07]  /*00e0*/  UIADD3.X UR5, URZ, UR5, URZ, UP1, !UPT ;  /* 0x000000053f057290 */ /* 0x000fce0008ffe43f */
[----:B------:R0:W-:Y:S02]  /*00f0*/  UTMACCTL.PF [UR6] ;  /* 0x00000000060079b9 */ /* 0x0001e40008040000 */
[----:B------:R0:W-:Y:S02]  /*0100*/  UTMACCTL.PF [UR4] ;  /* 0x00000000040079b9 */ /* 0x0001e40008040000 */
[----:B0-----:R-:W-:Y:S01]  /*0110*/  NOP ;  /* 0x0000000000007918 */ /* 0x001fe20000000000 */
.L_x_1:
[----:B------:R-:W-:Y:S05]  /*0120*/  BSYNC B0 ;  /* 0x0000000000007941 */ /* 0x000fea0003800000 */
.L_x_0:
[----:B------:R-:W0:Y:S02]  /*0130*/  SHFL.IDX PT, R3, R0, RZ, 0x1f ;  /* 0x00001fff00037589 */ /* 0x000e2400000e0000 */
[----:B0-----:R-:W-:-:S13]  /*0140*/  ISETP.NE.AND P0, PT, R3, RZ, PT ;  /* 0x000000ff0300720c */ /* 0x001fda0003f05270 */
[----:B------:R-:W-:Y:S05]  /*0150*/  @P0 BRA `(.L_x_2) ;  /* 0x00000000008c0947 */ /* 0x000fea0003800000 */
[----:B------:R-:W-:Y:S01]  /*0160*/  ELECT P0, URZ, PT ;  /* 0x00000000003f782f */ /* 0x000fe20003800000 */
[----:B------:R-:W-:-:S12]  /*0170*/  BSSY B0, `(.L_x_2) ;  /* 0x0000021000007945 */ /* 0x000fd80003800000 */
[----:B------:R-:W-:Y:S05]  /*0180*/  @!P0 BRA `(.L_x_3) ;  /* 0x00000000007c8947 */ /* 0x000fea0003800000 */
[----:B------:R-:W0:Y:S01]  /*0190*/  S2UR UR8, SR_CgaCtaId ;  /* 0x00000000000879c3 */ /* 0x000e220000008800 */
[----:B------:R-:W-:Y:S01]  /*01a0*/  UMOV UR4, 0x400 ;  /* 0x0000040000047882 */ /* 0x000fe20000000000 */
[----:B------:R-:W-:Y:S01]  /*01b0*/  UMOV UR5, 0x1 ;  /* 0x0000000100057882 */ /* 0x000fe20000000000 */
[----:B------:R-:W-:Y:S02]  /*01c0*/  UMOV UR6, 0x6 ;  /* 0x0000000600067882 */ /* 0x000fe40000000000 */
[----:B------:R-:W-:-:S04]  /*01d0*/  UIADD3 UR6, -UR6, 0x100000, URZ ;  /* 0x0010000006067890 */ /* 0x000fc8000fffe13f */
[----:B------:R-:W-:Y:S02]  /*01e0*/  USHF.L.U32 UR7, UR6, 0xb, URZ ;  /* 0x0000000b06077899 */ /* 0x000fe4000800063f */
[----:B------:R-:W-:Y:S02]  /*01f0*/  USHF.L.U32 UR6, UR6, 0x1, URZ ;  /* 0x0000000106067899 */ /* 0x000fe4000800063f */
[----:B0-----:R-:W-:Y:S02]  /*0200*/  ULEA UR8, UR8, UR4, 0x18 ;  /* 0x0000000408087291 */ /* 0x001fe4000f8ec03f */
[----:B------:R-:W-:-:S04]  /*0210*/  UIADD3 UR4, -UR5, 0x100000, URZ ;  /* 0x0010000005047890 */ /* 0x000fc8000fffe13f */
[----:B------:R-:W-:Y:S02]  /*0220*/  USHF.L.U32 UR5, UR4, 0xb, URZ ;  /* 0x0000000b04057899 */ /* 0x000fe4000800063f */
[----:B------:R-:W-:Y:S01]  /*0230*/  USHF.L.U32 UR4, UR4, 0x1, URZ ;  /* 0x0000000104047899 */ /* 0x000fe2000800063f */
[----:B------:R-:W0:Y:S11]  /*0240*/  FENCE.VIEW.ASYNC.S ;  /* 0x00000000000073c6 */ /* 0x000e360000000000 */
[----:B0-----:R0:W1:Y:S01]  /*0250*/  SYNCS.EXCH.64 URZ, [UR8], UR4 ;  /* 0x00000004083f75b2 */ /* 0x0010620008000100 */
[----:B------:R0:W2:Y:S01]  /*0260*/  SYNCS.EXCH.64 URZ, [UR8+0x48], UR6 ;  /* 0x00004806083f75b2 */ /* 0x0000a20008000100 */
[----:B------:R0:W3:Y:S01]  /*0270*/  SYNCS.EXCH.64 URZ, [UR8+0x8], UR4 ;  /* 0x00000804083f75b2 */ /* 0x0000e20008000100 */
[----:B------:R0:W4:Y:S01]  /*0280*/  SYNCS.EXCH.64 URZ, [UR8+0x50], UR6 ;  /* 0x00005006083f75b2 */ /* 0x0001220008000100 */
[----:B------:R0:W0:Y:S01]  /*0290*/  SYNCS.EXCH.64 URZ, [UR8+0x10], UR4 ;  /* 0x00001004083f75b2 */ /* 0x0000220008000100 */
        /* <DEDUP_REMOVED lines=13> */
[----:B------:R-:W-:Y:S01]  /*0370*/  NOP ;  /* 0x0000000000007918 */ /* 0x000fe20000000000 */
.L_x_3:
[----:B0-----:R-:W-:Y:S05]  /*0380*/  BSYNC B0 ;  /* 0x0000000000007941 */ /* 0x001fea0003800000 */
.L_x_2:
[----:B------:R-:W-:Y:S01]  /*0390*/  SHF.R.S32.HI R7, RZ, 0x1f, R18 ;  /* 0x0000001fff077819 */ /* 0x000fe20000011412 */
[----:B------:R-:W0:Y:S01]  /*03a0*/  SHFL.IDX PT, R0, R0, RZ, 0x1f ;  /* 0x00001fff00007589 */ /* 0x000e2200000e0000 */
[----:B------:R-:W5:Y:S01]  /*03b0*/  S2UR UR8, SR_CTAID.X ;  /* 0x00000000000879c3 */ /* 0x000f620000002500 */
[----:B------:R-:W-:Y:S02]  /*03c0*/  ELECT P0, URZ, PT ;  /* 0x00000000003f782f */ /* 0x000fe40003800000 */
[----:B------:R-:W-:Y:S01]  /*03d0*/  LEA.HI R7, R7, R18, RZ, 0x7 ;  /* 0x0000001207077211 */ /* 0x000fe200078f38ff */
[----:B------:R-:W1:Y:S01]  /*03e0*/  S2R R4, SR_CTAID.Y ;  /* 0x0000000000047919 */ /* 0x000e620000002600 */
[----:B------:R-:W-:Y:S01]  /*03f0*/  SHF.R.S32.HI R8, RZ, 0x1f, R3 ;  /* 0x0000001fff087819 */ /* 0x000fe20000011403 */
[----:B------:R-:W-:Y:S01]  /*0400*/  ULDC UR4, c[0x0][0x150] ;  /* 0x0000540000047ab9 */ /* 0x000fe20000000800 */
[----:B------:R-:W-:Y:S01]  /*0410*/  LOP3.LUT R7, R7, 0xffffff80, RZ, 0xc0, !PT ;  /* 0xffffff8007077812 */ /* 0x000fe200078ec0ff */
[----:B------:R-:W-:Y:S01]  /*0420*/  NOP ;  /* 0x0000000000007918 */ /* 0x000fe20000000000 */
[----:B------:R-:W-:Y:S01]  /*0430*/  LEA.HI R8, R8, R3, RZ, 0x2 ;  /* 0x0000000308087211 */ /* 0x000fe200078f10ff */
[----:B------:R-:W2:Y:S01]  /*0440*/  LDC R10, c[0x0][0x144] ;  /* 0x00005100ff0a7b82 */ /* 0x000ea20000000800 */
[----:B------:R-:W-:Y:S01]  /*0450*/  NOP ;  /* 0x0000000000007918 */ /* 0x000fe20000000000 */
[----:B------:R-:W-:Y:S01]  /*0460*/  IMAD.IADD R6, R18, 0x1, -R7 ;  /* 0x0000000112067824 */ /* 0x000fe200078e0a07 */
[----:B------:R-:W-:Y:S01]  /*0470*/  LOP3.LUT R8, R8, 0x3ffffffc, RZ, 0xc0, !PT ;  /* 0x3ffffffc08087812 */ /* 0x000fe200078ec0ff */
[----:B------:R-:W-:Y:S01]  /*0480*/  IMAD.MOV.U32 R23, RZ, RZ, 0x1 ;  /* 0x00000001ff177424 */ /* 0x000fe200078e00ff */
[----:B------:R-:W-:-:S02]  /*0490*/  ISETP.NE.AND P3, PT, R5, RZ, PT ;  /* 0x000000ff0500720c */ /* 0x000fc40003f65270 */
[----:B------:R-:W-:Y:S01]  /*04a0*/  SHF.R.S32.HI R7, RZ, 0x1f, R6 ;  /* 0x0000001fff077819 */ /* 0x000fe20000011406 */
[----:B------:R-:W-:Y:S01]  /*04b0*/  IMAD.IADD R8, R3, 0x1, -R8 ;  /* 0x0000000103087824 */ /* 0x000fe200078e0a08 */
[----:B------:R-:W3:Y:S02]  /*04c0*/  LDC R13, c[0x0][0x140] ;  /* 0x00005000ff0d7b82 */ /* 0x000ee40000000800 */
[----:B------:R-:W-:Y:S02]  /*04d0*/  LEA.HI R7, R7, R6, RZ, 0x3 ;  /* 0x0000000607077211 */ /* 0x000fe400078f18ff */
[----:B0-----:R-:W-:Y:S02]  /*04e0*/  ISETP.NE.OR P0, PT, R0, RZ, !P0 ;  /* 0x000000ff0000720c */ /* 0x001fe40004705670 */
[--C-:B------:R-:W-:Y:S02]  /*04f0*/  SHF.R.S32.HI R0, RZ, 0x3, R7.reuse ;  /* 0x00000003ff007819 */ /* 0x100fe40000011407 */
[----:B------:R-:W-:-:S02]  /*0500*/  SHF.R.S32.HI R7, RZ, 0x1f, R7 ;  /* 0x0000001fff077819 */ /* 0x000fc40000011407 */
[----:B-----5:R-:W-:Y:S02]  /*0510*/  I2FP.F32.U32 R9, UR8 ;  /* 0x0000000800097c45 */ /* 0x020fe40008201000 */
[----:B------:R-:W-:-:S03]  /*0520*/  LEA.HI R7, R7, R0, RZ, 0x2 ;  /* 0x0000000007077211 */ /* 0x000fc600078f10ff */
[----:B------:R-:W-:Y:S01]  /*0530*/  FMUL R9, R9, UR4 ;  /* 0x0000000409097c20 */ /* 0x000fe20008400000 */
[----:B------:R-:W-:Y:S01]  /*0540*/  LOP3.LUT R7, R7, 0xfffffffc, RZ, 0xc0, !PT ;  /* 0xfffffffc07077812 */ /* 0x000fe200078ec0ff */
[----:B------:R-:W-:Y:S01]  /*0550*/  VOTEU.ALL UP0, P0 ;  /* 0x00000000003f7886 */ /* 0x000fe20000000000 */
[----:B-1----:R-:W-:Y:S01]  /*0560*/  I2FP.F32.U32 R3, R4 ;  /* 0x0000000400037245 */ /* 0x002fe20000201000 */
[----:B------:R-:W-:Y:S01]  /*0570*/  ULDC UR4, c[0x0][0x154] ;  /* 0x0000550000047ab9 */ /* 0x000fe20000000800 */
[----:B------:R-:W-:Y:S01]  /*0580*/  VOTEU.ALL UP1, P0 ;  /* 0x00000000003f7886 */ /* 0x000fe20000020000 */
[----:B------:R-:W0:Y:S01]  /*0590*/  F2I.U32.TRUNC.NTZ R9, R9 ;  /* 0x0000000900097305 */ /* 0x000e22000020f000 */
[----:B------:R-:W-:Y:S01]  /*05a0*/  IMAD.IADD R7, R0, 0x1, -R7 ;  /* 0x0000000100077824 */ /* 0x000fe200078e0a07 */
[----:B------:R-:W1:Y:S01]  /*05b0*/  @!UP0 S2UR UR7, SR_CgaCtaId ;  /* 0x00000000000789c3 */ /* 0x000e620000008800 */
[----:B------:R-:W-:Y:S01]  /*05c0*/  FMUL R12, R3, UR4 ;  /* 0x00000004030c7c20 */ /* 0x000fe20008400000 */
[----:B------:R-:W-:Y:S01]  /*05d0*/  UMOV UR4, 0x20 ;  /* 0x0000002000047882 */ /* 0x000fe20000000000 */
[----:B------:R-:W-:Y:S01]  /*05e0*/  IMAD R8, R8, 0x4, R7 ;  /* 0x0000000408087824 */ /* 0x000fe200078e0207 */
[----:B------:R-:W-:Y:S01]  /*05f0*/  @!UP0 UMOV UR6, 0x400 ;  /* 0x0000040000068882 */ /* 0x000fe20000000000 */
[----:B------:R-:W-:-:S04]  /*0600*/  @!UP0 UIADD3 UR4, -UR4, 0x100000, URZ ;  /* 0x0010000004048890 */ /* 0x000fc8000fffe13f */
[----:B------:R-:W-:Y:S02]  /*0610*/  @!UP0 USHF.L.U32 UR5, UR4, 0xb, URZ ;  /* 0x0000000b04058899 */ /* 0x000fe4000800063f */
[----:B------:R-:W-:Y:S01]  /*0620*/  @!UP0 USHF.L.U32 UR4, UR4, 0x1, URZ ;  /* 0x0000000104048899 */ /* 0x000fe2000800063f */
[----:B---3--:R-:W-:Y:S01]  /*0630*/  ISETP.EQ.U32.AND P2, PT, R13, 0x1, PT ;  /* 0x000000010d00780c */ /* 0x008fe20003f42070 */
[----:B------:R-:W3:Y:S01]  /*0640*/  F2I.U32.TRUNC.NTZ R12, R12 ;  /* 0x0000000c000c7305 */ /* 0x000ee2000020f000 */
[----:B------:R-:W-:Y:S01]  /*0650*/  LEA.HI R0, R8, R8, RZ, 0x1 ;  /* 0x0000000808007211 */ /* 0x000fe200078f08ff */
[----:B------:R-:W5:Y:S03]  /*0660*/  LDC R7, c[0x0][0x148] ;  /* 0x00005200ff077b82 */ /* 0x000f660000000800 */
[----:B------:R-:W-:Y:S01]  /*0670*/  LOP3.LUT R11, R0, 0xfffffffe, RZ, 0xc0, !PT ;  /* 0xfffffffe000b7812 */ /* 0x000fe200078ec0ff */
[----:B0-----:R-:W-:Y:S01]  /*0680*/  IMAD.MOV R15, RZ, RZ, -R9 ;  /* 0x000000ffff0f7224 */ /* 0x001fe200078e0a09 */
[----:B------:R-:W-:-:S03]  /*0690*/  SHF.R.S32.HI R9, RZ, 0x1f, R2 ;  /* 0x0000001fff097819 */ /* 0x000fc60000011402 */
[----:B--2---:R-:W-:Y:S01]  /*06a0*/  IMAD R3, R10, R15, UR8 ;  /* 0x000000080a037e24 */ /* 0x004fe2000f8e020f */
[----:B------:R-:W-:Y:S01]  /*06b0*/  LEA.HI R9, R9, R2, RZ, 0x2 ;  /* 0x0000000209097211 */ /* 0x000fe200078f10ff */
[C---:B------:R-:W-:Y:S02]  /*06c0*/  IMAD.IADD R0, R8.reuse, 0x1, -R11 ;  /* 0x0000000108007824 */ /* 0x040fe400078e0a0b */
[----:B------:R-:W-:Y:S01]  /*06d0*/  IMAD.SHL.U32 R11, R8, 0x4, RZ ;  /* 0x00000004080b7824 */ /* 0x000fe200078e00ff */
[----:B------:R-:W-:Y:S01]  /*06e0*/  LOP3.LUT R9, R9, 0xfffffffc, RZ, 0xc0, !PT ;  /* 0xfffffffc09097812 */ /* 0x000fe200078ec0ff */
[----:B---3--:R-:W-:Y:S01]  /*06f0*/  IMAD.MOV R21, RZ, RZ, -R12 ;  /* 0x000000ffff157224 */ /* 0x008fe200078e0a0c */
[----:B------:R-:W-:Y:S01]  /*0700*/  ISETP.NE.AND P4, PT, R0, R3, PT ;  /* 0x000000030000720c */ /* 0x000fe20003f85270 */
[----:B-1----:R-:W-:Y:S01]  /*0710*/  @!UP0 ULEA UR6, UR7, UR6, 0x18 ;  /* 0x0000000607068291 */ /* 0x002fe2000f8ec03f */
[----:B------:R-:W-:Y:S01]  /*0720*/  LOP3.LUT R152, R8, 0xc, R11, 0x78, !PT ;  /* 0x0000000c08987812 */ /* 0x000fe200078e780b */
[----:B------:R-:W-:Y:S01]  /*0730*/  IMAD.IADD R0, R2, 0x1, -R9 ;  /* 0x0000000102007824 */ /* 0x000fe200078e0a09 */
[----:B------:R-:W-:Y:S01]  /*0740*/  VOTEU.ALL UP0, P0 ;  /* 0x00000000003f7886 */ /* 0x000fe20000000000 */
[----:B------:R-:W-:Y:S01]  /*0750*/  LOP3.LUT P0, RZ, R6, 0x7, RZ, 0xc0, !PT ;  /* 0x0000000706ff7812 */ /* 0x000fe2000780c0ff */
[----:B------:R-:W-:-:S02]  /*0760*/  VIADD R6, R5, 0xffffffff ;  /* 0xffffffff05067836 */ /* 0x000fc40000000000 */
[----:B------:R-:W-:Y:S01]  /*0770*/  ISETP.NE.AND P1, PT, R0, 0x3, PT ;  /* 0x000000030000780c */ /* 0x000fe20003f25270 */
[----:B-----5:R-:W-:Y:S01]  /*0780*/  IMAD R9, R7, R21, R4 ;  /* 0x0000001507097224 */ /* 0x020fe200078e0204 */
[----:B------:R-:W-:Y:S02]  /*0790*/  ISETP.LT.U32.AND P0, PT, R152, 0x4, !P0 ;  /* 0x000000049800780c */ /* 0x000fe40004701070 */
[----:B------:R-:W-:Y:S01]  /*07a0*/  ISETP.EQ.OR P1, PT, R0, RZ, !P1 ;  /* 0x000000ff0000720c */ /* 0x000fe20004f22670 */
[----:B------:R-:W0:Y:S02]  /*07b0*/  FENCE.VIEW.ASYNC.S ;  /* 0x00000000000073c6 */ /* 0x000e240000000000 */
[----:B0-----:R0:W1:Y:S01]  /*07c0*/  @!UP0 SYNCS.EXCH.64 URZ, [UR6+0xa0], UR4 ;  /* 0x0000a004063f85b2 */ /* 0x0010620008000100 */
[----:B------:R-:W-:Y:S02]  /*07d0*/  @P4 LEA.HI R2, R152, R152, RZ, 0x1 ;  /* 0x0000009898024211 */ /* 0x000fe400078f08ff */
[----:B------:R-:W-:-:S02]  /*07e0*/  ISETP.EQ.AND P1, PT, R5, RZ, P1 ;  /* 0x000000ff0500720c */ /* 0x000fc40000f22270 */
[----:B------:R-:W-:Y:S02]  /*07f0*/  @P4 SHF.R.S32.HI R2, RZ, 0x1, R2 ;  /* 0x00000001ff024819 */ /* 0x000fe40000011402 */
[----:B------:R-:W-:Y:S02]  /*0800*/  ISETP.GE.U32.AND P6, PT, R6, 0x2, PT ;  /* 0x000000020600780c */ /* 0x000fe40003fc6070 */
[----:B------:R-:W-:Y:S02]  /*0810*/  @P4 ISETP.NE.AND P5, PT, R2, R9, PT ;  /* 0x000000090200420c */ /* 0x000fe40003fa5270 */
[----:B------:R-:W-:Y:S02]  /*0820*/  SEL R2, RZ, 0x1, !P0 ;  /* 0x00000001ff027807 */ /* 0x000fe40004000000 */
[----:B------:R-:W-:Y:S02]  /*0830*/  @P4 SEL R23, RZ, 0x1, P5 ;  /* 0x00000001ff174807 */ /* 0x000fe40002800000 */
[----:B------:R-:W-:Y:S01]  /*0840*/  SEL R19, RZ, 0x1, !P1 ;  /* 0x00000001ff137807 */ /* 0x000fe20004800000 */
[----:B------:R0:W2:Y:S01]  /*0850*/  @!UP1 SYNCS.EXCH.64 URZ, [UR6+0xa8], UR4 ;  /* 0x0000a804063f95b2 */ /* 0x0000a20008000100 */
[----:B------:R-:W-:Y:S01]  /*0860*/  LOP3.LUT R23, R23, R2, RZ, 0xc0, !PT ;  /* 0x0000000217177212 */ /* 0x000fe200078ec0ff */
[----:B------:R-:W-:Y:S01]  /*0870*/  NOP ;  /* 0x0000000000007918 */ /* 0x000fe20000000000 */
[----:B------:R-:W-:Y:S01]  /*0880*/  SEL R19, R19, 0x2, P6 ;  /* 0x0000000213137807 */ /* 0x000fe20003000000 */
[----:B------:R-:W-:Y:S06]  /*0890*/  @!P2 BRA `(.L_x_4) ;  /* 0x000000000008a947 */ /* 0x000fec0003800000 */
[----:B-12-4-:R-:W-:Y:S01]  /*08a0*/  UCGABAR_ARV ;  /* 0x00000000000079c7 */ /* 0x016fe20008000000 */
[----:B------:R-:W-:Y:S05]  /*08b0*/  BRA `(.L_x_5) ;  /* 0x0000000000047947 */ /* 0x000fea0003800000 */
.L_x_4:
[----:B-12-4-:R-:W-:Y:S01]  /*08c0*/  NOP ;  /* 0x0000000000007918 */ /* 0x016fe20000000000 */
.L_x_5:
[----:B------:R-:W1:Y:S01]  /*08d0*/  LDC R2, c[0x0][0x65c] ;  /* 0x00019700ff027b82 */ /* 0x000e620000000800 */
[----:B------:R-:W-:Y:S02]  /*08e0*/  IMAD.U32 R8, RZ, RZ, UR8 ;  /* 0x00000008ff087e24 */ /* 0x000fe4000f8e00ff */
[----:B------:R-:W-:Y:S01]  /*08f0*/  IMAD.MOV.U32 R9, RZ, RZ, RZ ;  /* 0x000000ffff097224 */ /* 0x000fe200078e00ff */
[----:B-1----:R-:W-:-:S04]  /*0900*/  ISETP.NE.AND P1, PT, R2, 0x1, PT ;  /* 0x000000010200780c */ /* 0x002fc80003f25270 */
[----:B------:R-:W-:-:S09]  /*0910*/  P2R R5, PR, RZ, 0x2 ;  /* 0x00000002ff057803 */ /* 0x000fd20000000000 */
[----:B------:R-:W1:Y:S01]  /*0920*/  @P1 LDC R17, c[0x0][0x10] ;  /* 0x00000400ff111b82 */ /* 0x000e620000000800 */
[----:B------:R-:W-:Y:S02]  /*0930*/  @P1 IMAD.MOV.U32 R5, RZ, RZ, RZ ;  /* 0x000000ffff051224 */ /* 0x000fe400078e00ff */
[----:B------:R-:W-:-:S05]  /*0940*/  @P1 IMAD.MOV.U32 R13, RZ, RZ, RZ ;  /* 0x000000ffff0d1224 */ /* 0x000fca00078e00ff */
[----:B------:R-:W2:Y:S01]  /*0950*/  @!P1 LDC R11, c[0x0][0xc] ;  /* 0x00000300ff0b9b82 */ /* 0x000ea20000000800 */
[----:B-1----:R-:W-:-:S04]  /*0960*/  @P1 IMAD.WIDE.U32 R16, R17, UR8, R4 ;  /* 0x0000000811101c25 */ /* 0x002fc8000f8e0004 */
[----:B------:R-:W-:Y:S02]  /*0970*/  @P1 IMAD.IADD R17, R17, 0x1, R13 ;  /* 0x0000000111111824 */ /* 0x000fe400078e020d */
[----:B--2---:R-:W-:-:S04]  /*0980*/  @!P1 IMAD.WIDE.U32 R8, R4, R11, R8 ;  /* 0x0000000b04089225 */ /* 0x004fc800078e0008 */
[----:B------:R-:W-:Y:S02]  /*0990*/  @!P1 IMAD.MOV.U32 R16, RZ, RZ, R8 ;  /* 0x000000ffff109224 */ /* 0x000fe400078e0008 */
[----:B------:R-:W-:Y:S01]  /*09a0*/  @!P1 IMAD.MOV.U32 R17, RZ, RZ, R9 ;  /* 0x000000ffff119224 */ /* 0x000fe200078e0009 */
[----:B------:R-:W-:Y:S06]  /*09b0*/  @!P2 BRA `(.L_x_6) ;  /* 0x00000000000ca947 */ /* 0x000fec0003800000 */
[----:B------:R-:W-:Y:S01]  /*09c0*/  UCGABAR_WAIT ;  /* 0x0000000000007dc7 */ /* 0x000fe20008000000 */
[----:B------:R-:W-:Y:S01]  /*09d0*/  CCTL.IVALL ;  /* 0x00000000ff00798f */ /* 0x000fe20002000000 */
[----:B------:R-:W-:Y:S05]  /*09e0*/  BRA `(.L_x_7) ;  /* 0x0000000000047947 */ /* 0x000fea0003800000 */
.L_x_6:
[----:B------:R-:W-:Y:S06]  /*09f0*/  BAR.SYNC.DEFER_BLOCKING 0x0 ;  /* 0x0000000000007b1d */ /* 0x000fec0000010000 */
.L_x_7:
[----:B------:R-:W-:Y:S05]  /*0a00*/  @!P3 BRA `(.L_x_8) ;  /* 0x0000007c009cb947 */ /* 0x000fea0003800000 */
[----:B------:R-:W-:-:S13]  /*0a10*/  ISETP.GT.U32.AND P0, PT, R6, 0x1, PT ;  /* 0x000000010600780c */ /* 0x000fda0003f04070 */
[----:B0-----:R-:W-:Y:S05]  /*0a20*/  @P0 EXIT ;  /* 0x000000000000094d */ /* 0x001fea0003800000 */
[----:B------:R-:W-:Y:S01]  /*0a30*/  ULDC.64 UR4, c[0x0][0x650] ;  /* 0x0001940000047ab9 */ /* 0x000fe20000000a00 */
[----:B------:R-:W-:Y:S01]  /*0a40*/  PRMT R0, RZ, 0x7610, R0 ;  /* 0x00007610ff007816 */ /* 0x000fe20000000000 */
[----:B------:R-:W-:Y:S01]  /*0a50*/  IMAD.MOV.U32 R154, RZ, RZ, -0x1 ;  /* 0xffffffffff9a7424 */ /* 0x000fe200078e00ff */
[----:B------:R-:W-:Y:S01]  /*0a60*/  ISETP.GE.U32.AND P0, PT, R16, UR4, PT ;  /* 0x0000000410007c0c */ /* 0x000fe2000bf06070 */
[----:B------:R-:W-:Y:S02]  /*0a70*/  IMAD.MOV.U32 R153, RZ, RZ, -0x1 ;  /* 0xffffffffff997424 */ /* 0x000fe400078e00ff */
[----:B------:R-:W-:Y:S01]  /*0a80*/  IMAD.MOV.U32 R22, RZ, RZ, -0x1 ;  /* 0xffffffffff167424 */ /* 0x000fe200078e00ff */
[----:B------:R-:W-:-:S13]  /*0a90*/  ISETP.GE.U32.AND.EX P0, PT, R17, UR5, PT, P0 ;  /* 0x0000000511007c0c */ /* 0x000fda000bf06100 */
[----:B------:R-:W-:Y:S05]  /*0aa0*/  @P0 BRA `(.L_x_9) ;  /* 0x00000004002c0947 */ /* 0x000fea0003800000 */
[----:B------:R-:W0:Y:S01]  /*0ab0*/  LDC.64 R24, c[0x0][0x628] ;  /* 0x00018a00ff187b82 */ /* 0x000e220000000a00 */
[----:B------:R-:W-:Y:S02]  /*0ac0*/  IMAD.MOV.U32 R8, RZ, RZ, R16 ;  /* 0x000000ffff087224 */ /* 0x000fe400078e0010 */
[----:B------:R-:W-:-:S05]  /*0ad0*/  IMAD.MOV.U32 R9, RZ, RZ, R17 ;  /* 0x000000ffff097224 */ /* 0x000fca00078e0011 */
[----:B------:R-:W1:Y:S08]  /*0ae0*/  LDC R0, c[0x0][0x630] ;  /* 0x00018c00ff007b82 */ /* 0x000e700000000800 */
[----:B------:R-:W2:Y:S01]  /*0af0*/  LDC.64 R26, c[0x0][0x620] ;  /* 0x00018800ff1a7b82 */ /* 0x000ea20000000a00 */
[----:B0-----:R-:W-:-:S04]  /*0b00*/  ISETP.NE.U32.AND P0, PT, R24, RZ, PT ;  /* 0x000000ff1800720c */ /* 0x001fc80003f05070 */
[----:B------:R-:W-:-:S13]  /*0b10*/  ISETP.NE.AND.EX P0, PT, R25, RZ, PT, P0 ;  /* 0x000000ff1900720c */ /* 0x000fda0003f05300 */
[----:B-12---:R-:W-:Y:S05]  /*0b20*/  @!P0 BRA `(.L_x_10) ;  /* 0x0000000000288947 */ /* 0x006fea0003800000 */
[----:B------:R-:W0:Y:S02]  /*0b30*/  LDC R13, c[0x0][0x634] ;  /* 0x00018d00ff0d7b82 */ /* 0x000e240000000800 */
[----:B0-----:R-:W-:-:S05]  /*0b40*/  IADD3 R13, P0, R16, R13, RZ ;  /* 0x0000000d100d7210 */ /* 0x001fca0007f1e0ff */
[----:B------:R-:W-:-:S04]  /*0b50*/  IMAD.X R15, RZ, RZ, R17, P0 ;  /* 0x000000ffff0f7224 */ /* 0x000fc800000e0611 */
[----:B------:R-:W-:-:S04]  /*0b60*/  IMAD.WIDE.U32 R8, R15, R24, RZ ;  /* 0x000000180f087225 */ /* 0x000fc800078e00ff */
[----:B------:R-:W-:-:S04]  /*0b70*/  IMAD.WIDE.U32 R10, P0, R13, R25, R8 ;  /* 0x000000190d0a7225 */ /* 0x000fc80007800008 */
[----:B------:R-:W-:-:S04]  /*0b80*/  IMAD.WIDE.U32 R8, R13, R24, RZ ;  /* 0x000000180d087225 */ /* 0x000fc800078e00ff */
[----:B------:R-:W-:Y:S01]  /*0b90*/  IMAD.X R13, RZ, RZ, RZ, P0 ;  /* 0x000000ffff0d7224 */ /* 0x000fe200000e06ff */
[----:B------:R-:W-:Y:S01]  /*0ba0*/  IADD3 RZ, P0, R9, R10, RZ ;  /* 0x0000000a09ff7210 */ /* 0x000fe20007f1e0ff */
[----:B------:R-:W-:-:S04]  /*0bb0*/  IMAD.MOV.U32 R12, RZ, RZ, R11 ;  /* 0x000000ffff0c7224 */ /* 0x000fc800078e000b */
[----:B------:R-:W-:-:S08]  /*0bc0*/  IMAD.WIDE.U32.X R8, R15, R25, R12, P0 ;  /* 0x000000190f087225 */ /* 0x000fd000000e040c */
.L_x_10:
[----:B------:R-:W0:Y:S01]  /*0bd0*/  LDC.64 R24, c[0x0][0x640] ;  /* 0x00019000ff187b82 */ /* 0x000e220000000a00 */
[-CC-:B------:R-:W-:Y:S01]  /*0be0*/  SHF.R.U64 R28, R8, R0.reuse, R9.reuse ;  /* 0x00000000081c7219 */ /* 0x180fe20000001209 */
[----:B------:R-:W-:Y:S01]  /*0bf0*/  IMAD R30, R7, R21, R4 ;  /* 0x00000015071e7224 */ /* 0x000fe200078e0204 */
[----:B------:R-:W-:Y:S01]  /*0c00*/  SHF.R.U32.HI R0, RZ, R0, R9 ;  /* 0x00000000ff007219 */ /* 0x000fe20000011609 */
[----:B------:R-:W-:Y:S01]  /*0c10*/  IMAD.MOV.U32 R21, RZ, RZ, 0x1 ;  /* 0x00000001ff157424 */ /* 0x000fe200078e00ff */
[----:B------:R-:W-:-:S03]  /*0c20*/  IADD3 R5, P0, RZ, -R28, RZ ;  /* 0x8000001cff057210 */ /* 0x000fc60007f1e0ff */
[----:B------:R-:W1:Y:S02]  /*0c30*/  LDC R6, c[0x0][0x618] ;  /* 0x00018600ff067b82 */ /* 0x000e640000000800 */
[----:B------:R-:W-:-:S04]  /*0c40*/  IMAD.X R9, RZ, RZ, ~R0, P0 ;  /* 0x000000ffff097224 */ /* 0x000fc800000e0e00 */
[-C--:B------:R-:W-:Y:S02]  /*0c50*/  IMAD R0, R9, R26.reuse, RZ ;  /* 0x0000001a09007224 */ /* 0x080fe400078e02ff */
[----:B------:R-:W2:Y:S01]  /*0c60*/  LDC R11, c[0x0][0x608] ;  /* 0x00018200ff0b7b82 */ /* 0x000ea20000000800 */
[----:B------:R-:W-:-:S04]  /*0c70*/  IMAD.WIDE.U32 R8, R5, R26, R16 ;  /* 0x0000001a05087225 */ /* 0x000fc800078e0010 */
[----:B------:R-:W-:-:S03]  /*0c80*/  IMAD R5, R5, R27, R0 ;  /* 0x0000001b05057224 */ /* 0x000fc600078e0200 */
[----:B------:R-:W3:Y:S01]  /*0c90*/  LDC R12, c[0x0][0x658] ;  /* 0x00019600ff0c7b82 */ /* 0x000ee20000000800 */
[----:B0-----:R-:W-:Y:S01]  /*0ca0*/  ISETP.NE.U32.AND P0, PT, R24, RZ, PT ;  /* 0x000000ff1800720c */ /* 0x001fe20003f05070 */
[----:B------:R-:W-:Y:S02]  /*0cb0*/  IMAD.IADD R5, R9, 0x1, R5 ;  /* 0x0000000109057824 */ /* 0x000fe400078e0205 */
[----:B------:R-:W-:Y:S01]  /*0cc0*/  IMAD.MOV.U32 R9, RZ, RZ, -0x1 ;  /* 0xffffffffff097424 */ /* 0x000fe200078e00ff */
[----:B------:R-:W-:-:S03]  /*0cd0*/  ISETP.NE.AND.EX P0, PT, R25, RZ, PT, P0 ;  /* 0x000000ff1900720c */ /* 0x000fc60003f05300 */
[----:B------:R-:W0:Y:S01]  /*0ce0*/  LDC R15, c[0x0][0x600] ;  /* 0x00018000ff0f7b82 */ /* 0x000e220000000800 */
[-CC-:B-1----:R-:W-:Y:S02]  /*0cf0*/  SHF.R.U64 R13, R8, R6.reuse, R5.reuse ;  /* 0x00000006080d7219 */ /* 0x182fe40000001205 */
[----:B------:R-:W-:-:S05]  /*0d00*/  SHF.R.U32.HI R0, RZ, R6, R5 ;  /* 0x00000006ff007219 */ /* 0x000fca0000011605 */
[----:B------:R-:W1:Y:S01]  /*0d10*/  LDC R14, c[0x0][0x648] ;  /* 0x00019200ff0e7b82 */ /* 0x000e620000000800 */
[-CC-:B--2---:R-:W-:Y:S02]  /*0d20*/  SHF.R.U64 R27, R13, R11.reuse, R0.reuse ;  /* 0x0000000b0d1b7219 */ /* 0x184fe40000001200 */
[----:B------:R-:W-:-:S05]  /*0d30*/  SHF.R.U32.HI R5, RZ, R11, R0 ;  /* 0x0000000bff057219 */ /* 0x000fca0000011600 */
[----:B------:R-:W2:Y:S01]  /*0d40*/  LDC R20, c[0x0][0x638] ;  /* 0x00018e00ff147b82 */ /* 0x000ea20000000800 */
[-CC-:B---3--:R-:W-:Y:S02]  /*0d50*/  SHF.R.U64 R26, R27, R12.reuse, R5.reuse ;  /* 0x0000000c1b1a7219 */ /* 0x188fe40000001205 */
[-C--:B------:R-:W-:Y:S02]  /*0d60*/  SHF.L.U32 R0, R9, R12.reuse, RZ ;  /* 0x0000000c09007219 */ /* 0x080fe400000006ff */
[----:B------:R-:W-:Y:S01]  /*0d70*/  SHF.R.U32.HI R5, RZ, R12, R5 ;  /* 0x0000000cff057219 */ /* 0x000fe20000011605 */
[----:B------:R-:W-:Y:S01]  /*0d80*/  IMAD.MOV.U32 R4, RZ, RZ, R26 ;  /* 0x000000ffff047224 */ /* 0x000fe200078e001a */
[----:B------:R-:W-:Y:S01]  /*0d90*/  LOP3.LUT R10, RZ, R0, RZ, 0x33, !PT ;  /* 0x00000000ff0a7212 */ /* 0x000fe200078e33ff */
[----:B------:R-:W3:Y:S01]  /*0da0*/  LDC R22, c[0x0][0x610] ;  /* 0x00018400ff167b82 */ /* 0x000ee20000000800 */
[----:B------:R-:W-:Y:S05]  /*0db0*/  @!P0 BRA `(.L_x_11) ;  /* 0x0000000000288947 */ /* 0x000fea0003800000 */
[----:B------:R-:W4:Y:S02]  /*0dc0*/  LDC R9, c[0x0][0x64c] ;  /* 0x00019300ff097b82 */ /* 0x000f240000000800 */
[----:B----4-:R-:W-:-:S05]  /*0dd0*/  IADD3 R9, P0, R26, R9, RZ ;  /* 0x000000091a097210 */ /* 0x010fca0007f1e0ff */
        /* <DEDUP_REMOVED lines=8> */
.L_x_11:
[----:B-1----:R-:W-:Y:S01]  /*0e60*/  SHF.R.U64 R4, R4, R14, R5 ;  /* 0x0000000e04047219 */ /* 0x002fe20000001205 */
[----:B0-----:R-:W-:Y:S01]  /*0e70*/  VIADD R6, R15, 0xffffffff ;  /* 0xffffffff0f067836 */ /* 0x001fe20000000000 */
[----:B------:R-:W-:Y:S02]  /*0e80*/  SHF.L.U32 R0, R21, R12, RZ ;  /* 0x0000000c15007219 */ /* 0x000fe400000006ff */
[----:B------:R-:W-:Y:S01]  /*0e90*/  LOP3.LUT R5, R27, R10, RZ, 0xc0, !PT ;  /* 0x0000000a1b057212 */ /* 0x000fe200078ec0ff */
[----:B------:R-:W-:Y:S01]  /*0ea0*/  IMAD.MOV R7, RZ, RZ, -R4 ;  /* 0x000000ffff077224 */ /* 0x000fe200078e0a04 */
[----:B------:R-:W-:Y:S02]  /*0eb0*/  SEL R3, R3, R30, !P1 ;  /* 0x0000001e03037207 */ /* 0x000fe40004800000 */
[----:B------:R-:W-:Y:S01]  /*0ec0*/  LOP3.LUT R6, R13, R6, RZ, 0xc0, !PT ;  /* 0x000000060d067212 */ /* 0x000fe200078ec0ff */
[----:B------:R-:W-:Y:S02]  /*0ed0*/  IMAD R4, R0, R4, R5 ;  /* 0x0000000400047224 */ /* 0x000fe400078e0205 */
[----:B--2---:R-:W-:-:S02]  /*0ee0*/  IMAD R0, R7, R20, R26 ;  /* 0x0000001407007224 */ /* 0x004fc400078e021a */
[----:B---3--:R-:W-:Y:S02]  /*0ef0*/  IMAD R3, R4, R22, R3 ;  /* 0x0000001604037224 */ /* 0x008fe400078e0203 */
[----:B------:R-:W-:Y:S02]  /*0f00*/  IMAD R154, R0, R15, R6 ;  /* 0x0000000f009a7224 */ /* 0x000fe400078e0206 */
[----:B------:R-:W-:Y:S02]  /*0f10*/  IMAD.MOV.U32 R4, RZ, RZ, 0x1 ;  /* 0x00000001ff047424 */ /* 0x000fe400078e00ff */
[----:B------:R-:W-:Y:S01]  /*0f20*/  IMAD.MOV.U32 R22, RZ, RZ, R28 ;  /* 0x000000ffff167224 */ /* 0x000fe200078e001c */
[----:B------:R-:W-:Y:S02]  /*0f30*/  SEL R153, R154, R3, !P1 ;  /* 0x000000039a997207 */ /* 0x000fe40004800000 */
[----:B------:R-:W-:Y:S02]  /*0f40*/  PRMT R0, R4, 0x7610, R0 ;  /* 0x0000761004007816 */ /* 0x000fe40000000000 */
[----:B------:R-:W-:-:S07]  /*0f50*/  SEL R154, R3, R154, !P1 ;  /* 0x0000009a039a7207 */ /* 0x000fce0004800000 */
.L_x_9:
[----:B------:R-:W-:-:S08]  /*0f60*/  NOP ;  /* 0x0000000000007918 */ /* 0x000fd00000000000 */
[----:B------:R-:W0:Y:S02]  /*0f70*/  USETMAXREG.TRY_ALLOC.CTAPOOL UP0, 0xe8 ;  /* 0x000000e8000079c8 */ /* 0x000e240008000600 */
[----:B0-----:R-:W-:-:S13]  /*0f80*/  PLOP3.LUT P0, PT, PT, PT, UP0, 0x80, 0x0 ;  /* 0x000000000000781c */ /* 0x001fda0003f0f008 */
[----:B------:R-:W-:Y:S05]  /*0f90*/  @!P0 BRA `(.L_x_9) ;  /* 0xfffffffc00f08947 */ /* 0x000fea000383ffff */
[----:B------:R-:W-:Y:S01]  /*0fa0*/  ULDC.64 UR4, c[0x0][0x598] ;  /* 0x0001660000047ab9 */ /* 0x000fe20000000a00 */
[----:B------:R-:W-:Y:S01]  /*0fb0*/  ULDC.64 UR36, c[0x0][0x208] ;  /* 0x0000820000247ab9 */ /* 0x000fe20000000a00 */
[----:B------:R-:W-:-:S04]  /*0fc0*/  ISETP.NE.U32.AND P0, PT, RZ, UR4, PT ;  /* 0x00000004ff007c0c */ /* 0x000fc8000bf05070 */
[----:B------:R-:W-:-:S13]  /*0fd0*/  ISETP.NE.AND.EX P0, PT, RZ, UR5, PT, P0 ;  /* 0x00000005ff007c0c */ /* 0x000fda000bf05300 */
[----:B------:R-:W-:Y:S05]  /*0fe0*/  @!P0 BRA `(.L_x_12) ;  /* 0x00000000001c8947 */ /* 0x000fea0003800000 */
[----:B------:R-:W0:Y:S02]  /*0ff0*/  LDC.64 R4, c[0x0][0x598] ;  /* 0x00016600ff047b82 */ /* 0x000e240000000a00 */
[----:B0-----:R-:W2:Y:S02]  /*1000*/  LDG.E.64 R4, desc[UR36][R4.64] ;  /* 0x0000002404047981 */ /* 0x001ea4000c1e1b00 */
[----:B--2---:R-:W-:-:S04]  /*1010*/  ISETP.NE.U32.AND P0, PT, R4, RZ, PT ;  /* 0x000000ff0400720c */ /* 0x004fc80003f05070 */
[----:B------:R-:W-:-:S13]  /*1020*/  ISETP.NE.AND.EX P0, PT, R5, RZ, PT, P0 ;  /* 0x000000ff0500720c */ /* 0x000fda0003f05300 */
[----:B------:R-:W-:Y:S05]  /*1030*/  @!P0 BRA `(.L_x_12) ;  /* 0x0000000000088947 */ /* 0x000fea0003800000 */
[----:B------:R0:W5:Y:S01]  /*1040*/  LD.E R155, desc[UR36][R4.64] ;  /* 0x00000024049b7980 */ /* 0x000162000c101900 */
[----:B------:R-:W-:Y:S05]  /*1050*/  BRA `(.L_x_13) ;  /* 0x0000000000247947 */ /* 0x000fea0003800000 */
.L_x_12:
[----:B------:R-:W-:Y:S02]  /*1060*/  ULDC.64 UR4, c[0x0][0x588] ;  /* 0x0001620000047ab9 */ /* 0x000fe40000000a00 */
[----:B------:R-:W-:-:S04]  /*1070*/  ISETP.NE.U32.AND P0, PT, RZ, UR4, PT ;  /* 0x00000004ff007c0c */ /* 0x000fc8000bf05070 */
[----:B------:R-:W-:-:S13]  /*1080*/  ISETP.NE.AND.EX P0, PT, RZ, UR5, PT, P0 ;  /* 0x00000005ff007c0c */ /* 0x000fda000bf05300 */
[----:B------:R-:W-:Y:S05]  /*1090*/  @!P0 BRA `(.L_x_14) ;  /* 0x00000000000c8947 */ /* 0x000fea0003800000 */
[----:B------:R-:W0:Y:S02]  /*10a0*/  LDC.64 R4, c[0x0][0x588] ;  /* 0x00016200ff047b82 */ /* 0x000e240000000a00 */
[----:B0-----:R1:W5:Y:S01]  /*10b0*/  LDG.E R155, desc[UR36][R4.64] ;  /* 0x00000024049b7981 */ /* 0x001362000c1e1900 */
[----:B------:R-:W-:Y:S05]  /*10c0*/  BRA `(.L_x_13) ;  /* 0x0000000000087947 */ /* 0x000fea0003800000 */
.L_x_14:
[----:B------:R-:W-:Y:S02]  /*10d0*/  ULDC UR4, c[0x0][0x580] ;  /* 0x0001600000047ab9 */ /* 0x000fe40000000800 */
[----:B------:R-:W-:-:S07]  /*10e0*/  IMAD.U32 R155, RZ, RZ, UR4 ;  /* 0x00000004ff9b7e24 */ /* 0x000fce000f8e00ff */
.L_x_13:
[----:B------:R-:W-:Y:S02]  /*10f0*/  ULDC.64 UR4, c[0x0][0x5a0] ;  /* 0x0001680000047ab9 */ /* 0x000fe40000000a00 */
[----:B------:R-:W-:-:S04]  /*1100*/  ISETP.NE.U32.AND P0, PT, RZ, UR4, PT ;  /* 0x00000004ff007c0c */ /* 0x000fc8000bf05070 */
[----:B------:R-:W-:-:S13]  /*1110*/  ISETP.NE.AND.EX P0, PT, RZ, UR5, PT, P0 ;  /* 0x00000005ff007c0c */ /* 0x000fda000bf05300 */
[----:B------:R-:W-:Y:S05]  /*1120*/  @!P0 BRA `(.L_x_15) ;  /* 0x00000000001c8947 */ /* 0x000fea0003800000 */
[----:B01----:R-:W0:Y:S02]  /*1130*/  LDC.64 R4, c[0x0][0x5a0] ;  /* 0x00016800ff047b82 */ /* 0x003e240000000a00 */
[----:B0-----:R-:W2:Y:S02]  /*1140*/  LDG.E.64 R4, desc[UR36][R4.64] ;  /* 0x0000002404047981 */ /* 0x001ea4000c1e1b00 */
[----:B--2---:R-:W-:-:S04]  /*1150*/  ISETP.NE.U32.AND P0, PT, R4, RZ, PT ;  /* 0x000000ff0400720c */ /* 0x004fc80003f05070 */
[----:B------:R-:W-:-:S13]  /*1160*/  ISETP.NE.AND.EX P0, PT, R5, RZ, PT, P0 ;  /* 0x000000ff0500720c */ /* 0x000fda0003f05300 */
[----:B------:R-:W-:Y:S05]  /*1170*/  @!P0 BRA `(.L_x_15) ;  /* 0x0000000000088947 */ /* 0x000fea0003800000 */
[----:B------:R0:W5:Y:S01]  /*1180*/  LD.E R156, desc[UR36][R4.64] ;  /* 0x00000024049c7980 */ /* 0x000162000c101900 */
[----:B------:R-:W-:Y:S05]  /*1190*/  BRA `(.L_x_16) ;  /* 0x0000000000247947 */ /* 0x000fea0003800000 */
.L_x_15:
[----:B------:R-:W-:Y:S02]  /*11a0*/  ULDC.64 UR4, c[0x0][0x590] ;  /* 0x0001640000047ab9 */ /* 0x000fe40000000a00 */
[----:B------:R-:W-:-:S04]  /*11b0*/  ISETP.NE.U32.AND P0, PT, RZ, UR4, PT ;  /* 0x00000004ff007c0c */ /* 0x000fc8000bf05070 */
[----:B------:R-:W-:-:S13]  /*11c0*/  ISETP.NE.AND.EX P0, PT, RZ, UR5, PT, P0 ;  /* 0x00000005ff007c0c */ /* 0x000fda000bf05300 */
[----:B------:R-:W-:Y:S05]  /*11d0*/  @!P0 BRA `(.L_x_17) ;  /* 0x00000000000c8947 */ /* 0x000fea0003800000 */
[----:B------:R-:W2:Y:S02]  /*11e0*/  LDC.64 R156, c[0x0][0x590] ;  /* 0x00016400ff9c7b82 */ /* 0x000ea40000000a00 */
[----:B--2---:R2:W5:Y:S01]  /*11f0*/  LDG.E R156, desc[UR36][R156.64] ;  /* 0x000000249c9c7981 */ /* 0x004562000c1e1900 */
[----:B------:R-:W-:Y:S05]  /*1200*/  BRA `(.L_x_16) ;  /* 0x0000000000087947 */ /* 0x000fea0003800000 */
.L_x_17:
[----:B------:R-:W-:Y:S02]  /*1210*/  ULDC UR4, c[0x0][0x584] ;  /* 0x0001610000047ab9 */ /* 0x000fe40000000800 */
[----:B------:R-:W-:-:S07]  /*1220*/  IMAD.U32 R156, RZ, RZ, UR4 ;  /* 0x00000004ff9c7e24 */ /* 0x000fce000f8e00ff */
.L_x_16:
[----:B------:R-:W-:-:S13]  /*1230*/  LOP3.LUT P0, RZ, R0, 0xff, RZ, 0xc0, !PT ;  /* 0x000000ff00ff7812 */ /* 0x000fda000780c0ff */
[----:B------:R-:W-:Y:S05]  /*1240*/  @!P0 EXIT ;  /* 0x000000000000894d */ /* 0x000fea0003800000 */
[----:B------:R-:W-:Y:S01]  /*1250*/  ULDC UR4, c[0x0][0x28c] ;  /* 0x0000a30000047ab9 */ /* 0x000fe20000000800 */
[----:B------:R-:W-:Y:S01]  /*1260*/  UMOV UR38, URZ ;  /* 0x0000003f00267c82 */ /* 0x000fe20008000000 */
[----:B------:R-:W-:Y:S01]  /*1270*/  UIADD3 UR4, UR4, 0x3f, URZ ;  /* 0x0000003f04047890 */ /* 0x000fe2000fffe03f */
[----:B------:R-:W-:-:S03]  /*1280*/  UMOV UR39, URZ ;  /* 0x0000003f00277c82 */ /* 0x000fc60008000000 */
[----:B------:R-:W-:-:S04]  /*1290*/  USHF.R.S32.HI UR5, URZ, 0x1f, UR4 ;  /* 0x0000001f3f057899 */ /* 0x000fc80008011404 */
[----:B------:R-:W-:-:S04]  /*12a0*/  ULEA.HI UR5, UR5, UR4, URZ, 0x6 ;  /* 0x0000000405057291 */ /* 0x000fc8000f8f303f */
[----:B------:R-:W-:-:S12]  /*12b0*/  USHF.R.S32.HI UR40, URZ, 0x6, UR5 ;  /* 0x000000063f287899 */ /* 0x000fd80008011405 */
.L_x_297:
[----:B------:R-:W-:Y:S01]  /*12c0*/  LOP3.LUT R0, R18, 0x80, RZ, 0xc0, !PT ;  /* 0x0000008012007812 */ /* 0x000fe200078ec0ff */
[----:B---3--:R-:W3:Y:S01]  /*12d0*/  S2UR UR7, SR_CgaCtaId ;  /* 0x00000000000779c3 */ /* 0x008ee20000008800 */
[----:B------:R-:W-:Y:S02]  /*12e0*/  UMOV UR6, 0x400 ;  /* 0x0000040000067882 */ /* 0x000fe40000000000 */
[----:B------:R-:W-:-:S06]  /*12f0*/  SHF.R.U32.HI R0, RZ, 0x7, R0 ;  /* 0x00000007ff007819 */ /* 0x000fcc0000011600 */
[----:B----4-:R-:W4:Y:S01]  /*1300*/  SHFL.IDX PT, R0, R0, RZ, 0x1f ;  /* 0x00001fff00007589 */ /* 0x010f2200000e0000 */
[----:B---3--:R-:W-:Y:S01]  /*1310*/  ULEA UR6, UR7, UR6, 0x18 ;  /* 0x0000000607067291 */ /* 0x008fe2000f8ec03f */
[----:B----4-:R-:W-:-:S13]  /*1320*/  R2UR UR4, R0 ;  /* 0x00000000000472ca */ /* 0x010fda00000e0000 */
[----:B------:R-:W-:-:S04]  /*1330*/  ULEA.HI UR5, UR4, UR4, URZ, 0x1 ;  /* 0x0000000404057291 */ /* 0x000fc8000f8f083f */
[----:B------:R-:W-:-:S04]  /*1340*/  ULOP3.LUT UR5, UR5, 0xffffe, URZ, 0xc0, !UPT ;  /* 0x000ffffe05057892 */ /* 0x000fc8000f8ec03f */
[----:B------:R-:W-:-:S03]  /*1350*/  UIADD3 UR5, UR4, -UR5, URZ ;  /* 0x8000000504057290 */ /* 0x000fc6000fffe03f */
[----:B------:R-:W-:Y:S01]  /*1360*/  ULDC UR4, c[0x0][0x28c] ;  /* 0x0000a30000047ab9 */ /* 0x000fe20000000800 */
[----:B------:R-:W-:Y:S01]  /*1370*/  ULEA UR5, UR5, UR6, 0xc ;  /* 0x0000000605057291 */ /* 0x000fe2000f8e603f */
[----:B------:R-:W-:-:S03]  /*1380*/  ISETP.LT.AND P0, PT, RZ, UR4, PT ;  /* 0x00000004ff007c0c */ /* 0x000fc6000bf01270 */
[----:B------:R-:W-:-:S04]  /*1390*/  UIADD3 UR5, UR5, 0x180, URZ ;  /* 0x0000018005057890 */ /* 0x000fc8000fffe03f */
[----:B------:R-:W-:-:S04]  /*13a0*/  USHF.R.U32.HI UR5, URZ, 0x4, UR5 ;  /* 0x000000043f057899 */ /* 0x000fc80008011605 */
[----:B------:R-:W-:Y:S02]  /*13b0*/  ULOP3.LUT UR41, UR5, 0x3fff, URZ, 0xc0, !UPT ;  /* 0x00003fff05297892 */ /* 0x000fe4000f8ec03f */
[----:B------:R-:W-:Y:S10]  /*13c0*/  @P0 BRA `(.L_x_18) ;  /* 0x0000000000400947 */ /* 0x000ff40003800000 */
[----:B------:R-:W-:Y:S01]  /*13d0*/  MOV R0, 0x0 ;  /* 0x0000000000007802 */ /* 0x000fe20000000f00 */
[----:B------:R-:W-:Y:S01]  /*13e0*/  ULDC.64 UR4, c[0x4][0x68] ;  /* 0x01001a0000047ab9 */ /* 0x000fe20000000a00 */
[----:B------:R-:W-:Y:S01]  /*13f0*/  ULDC.64 UR6, c[0x4][0x8] ;  /* 0x0100020000067ab9 */ /* 0x000fe20000000a00 */
[----:B01----:R-:W-:Y:S01]  /*1400*/  IMAD.U32 R4, RZ, RZ, UR4 ;  /* 0x00000004ff047e24 */ /* 0x003fe2000f8e00ff */
[----:B------:R0:W1:Y:S01]  /*1410*/  LDC.64 R14, c[0x4][R0] ;  /* 0x01000000000e7b82 */ /* 0x0000620000000a00 */
[----:B------:R-:W-:Y:S01]  /*1420*/  IMAD.U32 R5, RZ, RZ, UR5 ;  /* 0x00000005ff057e24 */ /* 0x000fe2000f8e00ff */
[----:B------:R-:W-:Y:S01]  /*1430*/  ULDC.64 UR4, c[0x4][0x70] ;  /* 0x01001c0000047ab9 */ /* 0x000fe20000000a00 */
[----:B------:R-:W-:Y:S02]  /*1440*/  IMAD.U32 R10, RZ, RZ, UR6 ;  /* 0x00000006ff0a7e24 */ /* 0x000fe4000f8e00ff */
[----:B------:R-:W-:Y:S02]  /*1450*/  IMAD.U32 R6, RZ, RZ, UR4 ;  /* 0x00000004ff067e24 */ /* 0x000fe4000f8e00ff */
[----:B------:R-:W-:-:S02]  /*1460*/  IMAD.U32 R7, RZ, RZ, UR5 ;  /* 0x00000005ff077e24 */ /* 0x000fc4000f8e00ff */
[----:B------:R-:W-:Y:S02]  /*1470*/  IMAD.U32 R11, RZ, RZ, UR7 ;  /* 0x00000007ff0b7e24 */ /* 0x000fe4000f8e00ff */
[----:B------:R-:W-:Y:S02]  /*1480*/  IMAD.MOV.U32 R8, RZ, RZ, 0x1e1 ;  /* 0x000001e1ff087424 */ /* 0x000fe400078e00ff */
[----:B------:R-:W-:Y:S02]  /*1490*/  IMAD.MOV.U32 R12, RZ, RZ, 0x1 ;  /* 0x00000001ff0c7424 */ /* 0x000fe400078e00ff */
[----:B0-----:R-:W-:-:S07]  /*14a0*/  IMAD.MOV.U32 R13, RZ, RZ, RZ ;  /* 0x000000ffff0d7224 */ /* 0x001fce00078e00ff */
[----:B------:R-:W-:-:S07]  /*14b0*/  LEPC R20, `(.L_x_18) ;  /* 0x000000001014794e */ /* 0x000fce0000000000 */
[----:B-12--5:R-:W-:Y:S05]  /*14c0*/  CALL.ABS.NOINC R14 ;  /* 0x000000000e007343 */ /* 0x026fea0003c00000 */
.L_x_18:
[----:B------:R-:W-:-:S04]  /*14d0*/  LOP3.LUT R0, R19, 0x1, RZ, 0xfc, !PT ;  /* 0x0000000113007812 */ /* 0x000fc800078efcff */
[----:B------:R-:W-:-:S13]  /*14e0*/  ISETP.NE.AND P0, PT, R0, 0x3, PT ;  /* 0x000000030000780c */ /* 0x000fda0003f05270 */
[----:B------:R-:W-:Y:S05]  /*14f0*/  @!P0 BRA `(.L_x_19) ;  /* 0x0000000000048947 */ /* 0x000fea0003800000 */
[----:B------:R-:W-:Y:S01]  /*1500*/  BPT.TRAP 0x1 ;  /* 0x000000040000795c */ /* 0x000fe20000300000 */
.L_x_19:
[----:B------:R-:W3:Y:S01]  /*1510*/  S2UR UR5, SR_CgaCtaId ;  /* 0x00000000000579c3 */ /* 0x000ee20000008800 */
[----:B------:R-:W-:Y:S01]  /*1520*/  UMOV UR4, 0x400 ;  /* 0x0000040000047882 */ /* 0x000fe20000000000 */
[----:B------:R-:W-:Y:S02]  /*1530*/  IMAD.U32 R0, RZ, RZ, UR38 ;  /* 0x00000026ff007e24 */ /* 0x000fe4000f8e00ff */
[----:B------:R-:W-:-:S03]  /*1540*/  IMAD.U32 R3, RZ, RZ, UR39 ;  /* 0x00000027ff037e24 */ /* 0x000fc6000f8e00ff */
[----:B------:R-:W-:Y:S01]  /*1550*/  SHF.L.U32 R0, R0, 0x1f, RZ ;  /* 0x0000001f00007819 */ /* 0x000fe200000006ff */
[----:B---3--:R-:W-:-:S06]  /*1560*/  ULEA UR4, UR5, UR4, 0x18 ;  /* 0x0000000405047291 */ /* 0x008fcc000f8ec03f */
[----:B------:R-:W-:-:S04]  /*1570*/  IMAD.U32 R6, RZ, RZ, UR4 ;  /* 0x00000004ff067e24 */ /* 0x000fc8000f8e00ff */
[----:B------:R-:W-:-:S04]  /*1580*/  IMAD R3, R3, 0x8, R6 ;  /* 0x0000000803037824 */ /* 0x000fc800078e0206 */
[----:B------:R3:W4:Y:S01]  /*1590*/  SYNCS.PHASECHK.TRANS64.TRYWAIT P1, [R3+URZ], R0 ;  /* 0x00000000030075a7 */ /* 0x000722000802017f */
[----:B------:R-:W-:Y:S05]  /*15a0*/  @!P0 BRA `(.L_x_20) ;  /* 0x0000000000048947 */ /* 0x000fea0003800000 */
[----:B------:R-:W-:Y:S01]  /*15b0*/  BPT.TRAP 0x1 ;  /* 0x000000040000795c */ /* 0x000fe20000300000 */
.L_x_20:
[----:B----4-:R-:W-:Y:S05]  /*15c0*/  @P1 BRA `(.L_x_21) ;  /* 0x0000000000081947 */ /* 0x010fea0003800000 */
[----:B------:R-:W4:Y:S02]  /*15d0*/  SYNCS.PHASECHK.TRANS64.TRYWAIT P1, [R3+URZ], R0 ;  /* 0x00000000030075a7 */ /* 0x000f24000802017f */
[----:B----4-:R-:W-:Y:S05]  /*15e0*/  @!P1 BRA `(.L_x_22) ;  /* 0x0000008800f89947 */ /* 0x010fea0003800000 */
.L_x_21:
[----:B------:R-:W-:-:S04]  /*15f0*/  UISETP.LT.AND UP0, UPT, UR40, 0x1, UPT ;  /* 0x000000012800788c */ /* 0x000fc8000bf01270 */
[----:B------:R-:W-:-:S06]  /*1600*/  USEL UR4, UR40, 0x1, UP0 ;  /* 0x0000000128047887 */ /* 0x000fcc0008000000 */
[----:B---34-:R-:W-:Y:S01]  /*1610*/  IMAD.U32 R0, RZ, RZ, UR4 ;  /* 0x00000004ff007e24 */ /* 0x018fe2000f8e00ff */
[----:B------:R-:W-:Y:S05]  /*1620*/  WARPSYNC.ALL ;  /* 0x0000000000007948 */ /* 0x000fea0003800000 */
[----:B------:R-:W-:-:S04]  /*1630*/  IADD3 R0, -R0, UR40, RZ ;  /* 0x0000002800007c10 */ /* 0x000fc8000fffe1ff */
[----:B------:R-:W-:Y:S02]  /*1640*/  ISETP.GE.AND P1, PT, R0, 0x1, PT ;  /* 0x000000010000780c */ /* 0x000fe40003f26270 */
[----:B------:R-:W-:Y:S01]  /*1650*/  R2UR UR4, R6 ;  /* 0x00000000060472ca */ /* 0x000fe200000e0000 */
[----:B------:R-:W-:Y:S01]  /*1660*/  ULOP3.LUT UR41, UR41, 0x10000, URZ, 0xfc, !UPT ;  /* 0x0001000029297892 */ /* 0x000fe2000f8efc3f */
[----:B------:R-:W-:Y:S01]  /*1670*/  WARPGROUP.ARRIVE ;  /* 0x00000000000079c5 */ /* 0x000fe20000000000 */
[----:B------:R-:W-:Y:S01]  /*1680*/  UMOV UR5, 0x80000020 ;  /* 0x8000002000057882 */ /* 0x000fe20000000000 */
[----:B------:R-:W-:-:S09]  /*1690*/  UMOV UR7, 0x80000020 ;  /* 0x8000002000077882 */ /* 0x000fd20000000000 */
[----:B------:R-:W-:-:S04]  /*16a0*/  UIADD3 UR4, UR4, 0x12180, URZ ;  /* 0x0001218004047890 */ /* 0x000fc8000fffe03f */
[----:B------:R-:W-:-:S04]  /*16b0*/  USHF.R.U32.HI UR4, URZ, 0x4, UR4 ;  /* 0x000000043f047899 */ /* 0x000fc80008011604 */
[----:B------:R-:W-:-:S04]  /*16c0*/  ULOP3.LUT UR4, UR4, 0x3fff, URZ, 0xc0, !UPT ;  /* 0x00003fff04047892 */ /* 0x000fc8000f8ec03f */
[----:B------:R-:W-:Y:S02]  /*16d0*/  ULOP3.LUT UR9, UR4, 0x10000, URZ, 0xfc, !UPT ;  /* 0x0001000004097892 */ /* 0x000fe4000f8efc3f */
[----:B------:R-:W-:Y:S02]  /*16e0*/  ULEA UR4, UR39, UR41, 0x9 ;  /* 0x0000002927047291 */ /* 0x000fe4000f8e483f */
[----:B------:R-:W-:-:S09]  /*16f0*/  ULEA UR6, UR39, UR9, 0xa ;  /* 0x0000000927067291 */ /* 0x000fd2000f8e503f */
[----:B------:R-:W-:Y:S01]  /*1700*/  IGMMA.64x256x32.S8.S8 R24, gdesc[UR4], RZ, !UPT, gsb0 ;  /* 0x06600000041879f1 */ /* 0x000fe2000c0410ff */
[----:B------:R-:W-:Y:S02]  /*1710*/  UIADD3 UR4, UR4, 0x2, URZ ;  /* 0x0000000204047890 */ /* 0x000fe4000fffe03f */
[----:B------:R-:W-:Y:S01]  /*1720*/  UIADD3 UR6, UR6, 0x2, URZ ;  /* 0x0000000206067890 */ /* 0x000fe2000fffe03f */
[----:B------:R-:W-:Y:S01]  /*1730*/  UMOV UR5, 0x80000020 ;  /* 0x8000002000057882 */ /* 0x000fe20000000000 */
[----:B------:R-:W-:Y:S01]  /*1740*/  UMOV UR7, 0x80000020 ;  /* 0x8000002000077882 */ /* 0x000fe20000000000 */
[----:B------:R-:W-:Y:S02]  /*1750*/  WARPGROUP.DEPBAR.LE gsb0, 0x0 ;  /* 0x00008000000079c5 */ /* 0x000fe40000010000 */
[----:B------:R-:W-:-:S06]  /*1760*/  WARPGROUP.ARRIVE ;  /* 0x00000000000079c5 */ /* 0x000fcc0000000000 */
[----:B------:R-:W-:Y:S03]  /*1770*/  IGMMA.64x256x32.S8.S8 R24, gdesc[UR4], R24, gsb0 ;  /* 0x06600000041879f1 */ /* 0x000fe60008041018 */
[----:B------:R-:W-:Y:S02]  /*1780*/  WARPGROUP.DEPBAR.LE gsb0, 0x0 ;  /* 0x00008000000079c5 */ /* 0x000fe40000010000 */
[----:B------:R-:W-:Y:S05]  /*1790*/  @!P1 BRA `(.L_x_23) ;  /* 0x0000000000e49947 */ /* 0x000fea0003800000 */
[----:B------:R-:W-:Y:S02]  /*17a0*/  UIADD3 UR4, UR39, 0x1, URZ ;  /* 0x0000000127047890 */ /* 0x000fe4000fffe03f */
[----:B------:R-:W-:Y:S02]  /*17b0*/  IMAD.U32 R3, RZ, RZ, UR39 ;  /* 0x00000027ff037e24 */ /* 0x000fe4000f8e00ff */
[----:B------:R-:W-:-:S04]  /*17c0*/  UISETP.NE.AND UP0, UPT, UR4, 0x9, UPT ;  /* 0x000000090400788c */ /* 0x000fc8000bf05270 */
[----:B------:R-:W-:Y:S02]  /*17d0*/  USEL UR5, URZ, 0x1, UP0 ;  /* 0x000000013f057887 */ /* 0x000fe40008000000 */
[----:B------:R-:W-:Y:S02]  /*17e0*/  USEL UR8, UR4, URZ, UP0 ;  /* 0x0000003f04087287 */ /* 0x000fe40008000000 */
[----:B------:R-:W-:-:S06]  /*17f0*/  ULOP3.LUT UR5, UR38, UR5, URZ, 0x3c, !UPT ;  /* 0x0000000526057292 */ /* 0x000fcc000f8e3c3f */
[----:B------:R-:W-:-:S07]  /*1800*/  IMAD.U32 R7, RZ, RZ, UR5 ;  /* 0x00000005ff077e24 */ /* 0x000fce000f8e00ff */
.L_x_30:
[----:B------:R-:W-:Y:S05]  /*1810*/  @!P0 BRA `(.L_x_24) ;  /* 0x0000000000048947 */ /* 0x000fea0003800000 */
[----:B------:R-:W-:Y:S01]  /*1820*/  BPT.TRAP 0x1 ;  /* 0x000000040000795c */ /* 0x000fe20000300000 */
.L_x_24:
[----:B------:R-:W3:Y:S01]  /*1830*/  S2UR UR5, SR_CgaCtaId ;  /* 0x00000000000579c3 */ /* 0x000ee20000008800 */
[----:B------:R-:W-:Y:S01]  /*1840*/  UMOV UR4, 0x400 ;  /* 0x0000040000047882 */ /* 0x000fe20000000000 */
[----:B01----:R-:W-:Y:S01]  /*1850*/  IMAD.U32 R5, RZ, RZ, UR8 ;  /* 0x00000008ff057e24 */ /* 0x003fe2000f8e00ff */
[----:B------:R-:W-:Y:S01]  /*1860*/  SHF.L.U32 R4, R7, 0x1f, RZ ;  /* 0x0000001f07047819 */ /* 0x000fe200000006ff */
[----:B---3--:R-:W-:-:S06]  /*1870*/  ULEA UR4, UR5, UR4, 0x18 ;  /* 0x0000000405047291 */ /* 0x008fcc000f8ec03f */
[----:B------:R-:W-:-:S04]  /*1880*/  IMAD.U32 R6, RZ, RZ, UR4 ;  /* 0x00000004ff067e24 */ /* 0x000fc8000f8e00ff */
[----:B------:R-:W-:-:S04]  /*1890*/  IMAD R5, R5, 0x8, R6 ;  /* 0x0000000805057824 */ /* 0x000fc800078e0206 */
[----:B------:R0:W1:Y:S01]  /*18a0*/  SYNCS.PHASECHK.TRANS64.TRYWAIT P1, [R5+URZ], R4 ;  /* 0x00000004050075a7 */ /* 0x000062000802017f */
[----:B------:R-:W-:Y:S05]  /*18b0*/  @!P0 BRA `(.L_x_25) ;  /* 0x0000000000048947 */ /* 0x000fea0003800000 */
[----:B------:R-:W-:Y:S01]  /*18c0*/  BPT.TRAP 0x1 ;  /* 0x000000040000795c */ /* 0x000fe20000300000 */
.L_x_25:
[----:B-1----:R-:W-:Y:S05]  /*18d0*/  @P1 BRA `(.L_x_26) ;  /* 0x0000000000081947 */ /* 0x002fea0003800000 */
[----:B------:R-:W1:Y:S02]  /*18e0*/  SYNCS.PHASECHK.TRANS64.TRYWAIT P1, [R5+URZ], R4 ;  /* 0x00000004050075a7 */ /* 0x000e64000802017f */
[----:B-1----:R-:W-:Y:S05]  /*18f0*/  @!P1 BRA `(.L_x_27) ;  /* 0x0000008800489947 */ /* 0x002fea0003800000 */
.L_x_26:
[----:B------:R-:W-:Y:S01]  /*1900*/  ULEA UR4, UR8, UR41, 0x9 ;  /* 0x0000002908047291 */ /* 0x000fe2000f8e483f */
[----:B------:R-:W-:Y:S01]  /*1910*/  WARPGROUP.ARRIVE ;  /* 0x00000000000079c5 */ /* 0x000fe20000000000 */
[----:B------:R-:W-:Y:S01]  /*1920*/  ULEA UR6, UR8, UR9, 0xa ;  /* 0x0000000908067291 */ /* 0x000fe2000f8e503f */
[----:B------:R-:W-:Y:S01]  /*1930*/  UMOV UR5, 0x80000020 ;  /* 0x8000002000057882 */ /* 0x000fe20000000000 */
[----:B------:R-:W-:-:S07]  /*1940*/  UMOV UR7, 0x80000020 ;  /* 0x8000002000077882 */ /* 0x000fce0000000000 */
[----:B------:R-:W-:Y:S01]  /*1950*/  IGMMA.64x256x32.S8.S8 R24, gdesc[UR4], R24, gsb0 ;  /* 0x06600000041879f1 */ /* 0x000fe20008041018 */
        /* <DEDUP_REMOVED lines=9> */
[----:B------:R-:W-:Y:S01]  /*19f0*/  BPT.TRAP 0x1 ;  /* 0x000000040000795c */ /* 0x000fe20000300000 */
.L_x_28:
[----:B------:R-:W-:-:S13]  /*1a00*/  ISETP.NE.AND P1, PT, R23, RZ, PT ;  /* 0x000000ff1700720c */ /* 0x000fda0003f25270 */
[----:B01----:R-:W-:-:S04]  /*1a10*/  @P1 IMAD R4, R3, 0x8, R6 ;  /* 0x0000000803041824 */ /* 0x003fc800078e0206 */
[----:B------:R-:W-:-:S05]  /*1a20*/  @P1 VIADD R5, R4, 0x48 ;  /* 0x0000004804051836 */ /* 0x000fca0000000000 */
[----:B------:R-:W-:-:S04]  /*1a30*/  @P1 PRMT R5, R152, 0x654, R5 ;  /* 0x0000065498051816 */ /* 0x000fc80000000005 */
[----:B------:R0:W-:Y:S01]  /*1a40*/  @P1 SYNCS.ARRIVE.TRANS64.RED.A1T0 RZ, [R5+URZ], RZ ;  /* 0x000000ff05ff19a7 */ /* 0x0001e2000810043f */
[----:B------:R-:W-:-:S13]  /*1a50*/  ISETP.GT.U32.AND P1, PT, R19, 0x1, PT ;  /* 0x000000011300780c */ /* 0x000fda0003f24070 */
[----:B0-----:R-:W-:Y:S05]  /*1a60*/  @P1 BRA `(.L_x_29) ;  /* 0x0000000000041947 */ /* 0x001fea0003800000 */
[----:B------:R-:W-:Y:S01]  /*1a70*/  BPT.TRAP 0x1 ;  /* 0x000000040000795c */ /* 0x000fe20000300000 */
.L_x_29:
[----:B------:R-:W-:Y:S01]  /*1a80*/  UIADD3 UR8, UR8, 0x1, URZ ;  /* 0x0000000108087890 */ /* 0x000fe2000fffe03f */
[C---:B------:R-:W-:Y:S01]  /*1a90*/  ISETP.GT.AND P2, PT, R0.reuse, 0x1, PT ;  /* 0x000000010000780c */ /* 0x040fe20003f44270 */
[----:B------:R-:W-:Y:S02]  /*1aa0*/  VIADD R3, R3, 0x1 ;  /* 0x0000000103037836 */ /* 0x000fe40000000000 */
[----:B------:R-:W-:Y:S01]  /*1ab0*/  UISETP.NE.AND UP0, UPT, UR8, 0x9, UPT ;  /* 0x000000090800788c */ /* 0x000fe2000bf05270 */
[----:B------:R-:W-:Y:S02]  /*1ac0*/  VIADD R0, R0, 0xffffffff ;  /* 0xffffffff00007836 */ /* 0x000fe40000000000 */
[C---:B------:R-:W-:Y:S01]  /*1ad0*/  ISETP.NE.AND P1, PT, R3.reuse, 0x9, PT ;  /* 0x000000090300780c */ /* 0x040fe20003f25270 */
[----:B------:R-:W-:Y:S02]  /*1ae0*/  USEL UR4, URZ, 0x1, UP0 ;  /* 0x000000013f047887 */ /* 0x000fe40008000000 */
[----:B------:R-:W-:Y:S01]  /*1af0*/  USEL UR8, UR8, URZ, UP0 ;  /* 0x0000003f08087287 */ /* 0x000fe20008000000 */
[----:B------:R-:W-:-:S03]  /*1b00*/  SEL R3, R3, RZ, P1 ;  /* 0x000000ff03037207 */ /* 0x000fc60000800000 */
[----:B------:R-:W-:Y:S01]  /*1b10*/  LOP3.LUT R7, R7, UR4, RZ, 0x3c, !PT ;  /* 0x0000000407077c12 */ /* 0x000fe2000f8e3cff */
[----:B------:R-:W-:Y:S07]  /*1b20*/  @P2 BRA `(.L_x_30) ;  /* 0xfffffffc00382947 */ /* 0x000fee000383ffff */
.L_x_23:
[----:B------:R-:W3:Y:S02]  /*1b30*/  LDC R0, c[0x0][0x28c] ;  /* 0x0000a300ff007b82 */ /* 0x000ee40000000800 */
[----:B---3--:R-:W-:-:S13]  /*1b40*/  ISETP.GE.AND P1, PT, R0, 0x1, PT ;  /* 0x000000010000780c */ /* 0x008fda0003f26270 */
[----:B------:R-:W-:Y:S05]  /*1b50*/  @!P1 BRA `(.L_x_31) ;  /* 0x0000000000509947 */ /* 0x000fea0003800000 */
[----:B------:R-:W-:Y:S05]  /*1b60*/  @!P0 BRA `(.L_x_32) ;  /* 0x0000000000048947 */ /* 0x000fea0003800000 */
[----:B------:R-:W-:Y:S01]  /*1b70*/  BPT.TRAP 0x1 ;  /* 0x000000040000795c */ /* 0x000fe20000300000 */
.L_x_32:
[----:B------:R-:W-:Y:S01]  /*1b80*/  ISETP.NE.AND P0, PT, R23, RZ, PT ;  /* 0x000000ff1700720c */ /* 0x000fe20003f05270 */
[----:B------:R-:W-:Y:S01]  /*1b90*/  BSSY B0, `(.L_x_33) ;  /* 0x000000e000007945 */ /* 0x000fe20003800000 */
[----:B------:R-:W-:-:S11]  /*1ba0*/  ISETP.GT.U32.AND P1, PT, R19, 0x1, PT ;  /* 0x000000011300780c */ /* 0x000fd60003f24070 */
[----:B------:R-:W-:Y:S05]  /*1bb0*/  @!P0 BRA `(.L_x_34) ;  /* 0x00000000002c8947 */ /* 0x000fea0003800000 */
[----:B------:R-:W-:-:S04]  /*1bc0*/  UISETP.LT.AND UP0, UPT, UR40, 0x1, UPT ;  /* 0x000000012800788c */ /* 0x000fc8000bf01270 */
[----:B------:R-:W-:-:S04]  /*1bd0*/  USEL UR6, UR40, 0x1, UP0 ;  /* 0x0000000128067887 */ /* 0x000fc80008000000 */
[----:B------:R-:W-:-:S04]  /*1be0*/  UIADD3 UR6, UR39, UR40, -UR6 ;  /* 0x0000002827067290 */ /* 0x000fc8000fffe806 */
[----:B------:R-:W-:-:S04]  /*1bf0*/  UIMAD.WIDE.U32 UR4, UR6, 0x38e38e39, URZ ;  /* 0x38e38e39060478a5 */ /* 0x000fc8000f8e003f */
[----:B------:R-:W-:-:S04]  /*1c00*/  USHF.R.U32.HI UR4, URZ, 0x1, UR5 ;  /* 0x000000013f047899 */ /* 0x000fc80008011605 */
[----:B------:R-:W-:-:S06]  /*1c10*/  UIMAD UR6, UR4, -0x9, UR6 ;  /* 0xfffffff7040678a4 */ /* 0x000fcc000f8e0206 */
[----:B------:R-:W-:-:S04]  /*1c20*/  IMAD.U32 R3, RZ, RZ, UR6 ;  /* 0x00000006ff037e24 */ /* 0x000fc8000f8e00ff */
[----:B------:R-:W-:-:S04]  /*1c30*/  IMAD R0, R3, 0x8, R6 ;  /* 0x0000000803007824 */ /* 0x000fc800078e0206 */
[----:B------:R-:W-:-:S05]  /*1c40*/  VIADD R3, R0, 0x48 ;  /* 0x0000004800037836 */ /* 0x000fca0000000000 */
[----:B------:R-:W-:-:S04]  /*1c50*/  PRMT R3, R152, 0x654, R3 ;  /* 0x0000065498037816 */ /* 0x000fc80000000003 */
[----:B------:R3:W-:Y:S03]  /*1c60*/  SYNCS.ARRIVE.TRANS64.RED.A1T0 RZ, [R3+URZ], RZ ;  /* 0x000000ff03ff79a7 */ /* 0x0007e6000810043f */
.L_x_34:
[----:B------:R-:W-:Y:S05]  /*1c70*/  BSYNC B0 ;  /* 0x0000000000007941 */ /* 0x000fea0003800000 */
.L_x_33:
[----:B------:R-:W-:Y:S05]  /*1c80*/  @P1 BRA `(.L_x_31) ;  /* 0x0000000000041947 */ /* 0x000fea0003800000 */
[----:B------:R-:W-:Y:S01]  /*1c90*/  BPT.TRAP 0x1 ;  /* 0x000000040000795c */ /* 0x000fe20000300000 */
.L_x_31:
[----:B------:R-:W4:Y:S01]  /*1ca0*/  LDC R9, c[0x0][0x288] ;  /* 0x0000a200ff097b82 */ /* 0x000f220000000800 */
[--C-:B------:R-:W-:Y:S01]  /*1cb0*/  SHF.R.U32.HI R0, RZ, 0x2, R18.reuse ;  /* 0x00000002ff007819 */ /* 0x100fe20000011612 */
[----:B------:R-:W-:Y:S01]  /*1cc0*/  UIADD3 UR39, UR40, UR39, URZ ;  /* 0x0000002728277290 */ /* 0x000fe2000fffe03f */
[----:B01----:R-:W-:Y:S01]  /*1cd0*/  SHF.R.U32.HI R5, RZ, 0x7, R18 ;  /* 0x00000007ff057819 */ /* 0x003fe20000011612 */
[----:B------:R-:W-:Y:S01]  /*1ce0*/  ULDC UR7, c[0x0][0x284] ;  /* 0x0000a10000077ab9 */ /* 0x000fe20000000800 */
[----:B------:R-:W-:Y:S01]  /*1cf0*/  LOP3.LUT R4, R18, 0x60, RZ, 0xc0, !PT ;  /* 0x0000006012047812 */ /* 0x000fe200078ec0ff */
[----:B------:R-:W-:Y:S01]  /*1d00*/  UISETP.GT.U32.AND UP0, UPT, UR39, 0x8, UPT ;  /* 0x000000082700788c */ /* 0x000fe2000bf04070 */
[----:B---3--:R-:W-:Y:S01]  /*1d10*/  LOP3.LUT R3, R0, 0x7, RZ, 0xc0, !PT ;  /* 0x0000000700037812 */ /* 0x008fe200078ec0ff */
[----:B------:R-:W-:Y:S01]  /*1d20*/  UISETP.GE.U32.AND UP1, UPT, UR40, 0x9, UPT ;  /* 0x000000092800788c */ /* 0x000fe2000bf26070 */
[----:B------:R-:W-:Y:S01]  /*1d30*/  LOP3.LUT R0, R5, 0x1, RZ, 0xc0, !PT ;  /* 0x0000000105007812 */ /* 0x000fe200078ec0ff */
[----:B------:R-:W-:Y:S01]  /*1d40*/  UISETP.LT.U32.AND UP0, UPT, UR40, 0x9, UP0 ;  /* 0x000000092800788c */ /* 0x000fe20008701070 */
[----:B------:R-:W-:Y:S01]  /*1d50*/  SHF.R.U32.HI R6, RZ, 0x1, R4 ;  /* 0x00000001ff067819 */ /* 0x000fe20000011604 */
[----:B------:R-:W-:Y:S01]  /*1d60*/  IMAD.SHL.U32 R4, R18, 0x2, RZ ;  /* 0x0000000212047824 */ /* 0x000fe200078e00ff */
[----:B------:R-:W-:Y:S01]  /*1d70*/  SHF.R.S32.HI R14, RZ, 0x1f, R22 ;  /* 0x0000001fff0e7819 */ /* 0x000fe20000011416 */
[----:B------:R-:W-:Y:S01]  /*1d80*/  IMAD.SHL.U32 R8, R0, 0x40, RZ ;  /* 0x0000004000087824 */ /* 0x000fe200078e00ff */
[--C-:B------:R-:W-:Y:S01]  /*1d90*/  IADD3 R5, RZ, -R6, -R3.reuse ;  /* 0x80000006ff057210 */ /* 0x100fe20007ffe803 */
[----:B------:R-:W-:Y:S01]  /*1da0*/  ULDC.64 UR8, c[0x0][0x5d0] ;  /* 0x0001740000087ab9 */ /* 0x000fe20000000a00 */
[----:B------:R-:W-:Y:S01]  /*1db0*/  LOP3.LUT R4, R4, 0x6, RZ, 0xc0, !PT ;  /* 0x0000000604047812 */ /* 0x000fe200078ec0ff */
[----:B------:R-:W-:Y:S01]  /*1dc0*/  UIMAD.WIDE.U32 UR4, UR39, 0x38e38e39, URZ ;  /* 0x38e38e39270478a5 */ /* 0x000fe2000f8e003f */
[----:B------:R-:W-:Y:S01]  /*1dd0*/  LOP3.LUT R3, R8, 0x40, R3, 0xe2, !PT ;  /* 0x0000004008037812 */ /* 0x000fe200078ee203 */
[----:B------:R-:W-:Y:S01]  /*1de0*/  IMAD R7, R0, -0x40, R5 ;  /* 0xffffffc000077824 */ /* 0x000fe200078e0205 */
[----:B------:R-:W-:Y:S01]  /*1df0*/  LOP3.LUT R0, R18, 0x3, RZ, 0xc0, !PT ;  /* 0x0000000312007812 */ /* 0x000fe200078ec0ff */
[----:B------:R-:W-:Y:S01]  /*1e00*/  USEL UR6, URZ, 0x1, !UP0 ;  /* 0x000000013f067887 */ /* 0x000fe2000c000000 */
[----:B------:R-:W-:Y:S01]  /*1e10*/  PRMT R8, R4, 0x6540, R153 ;  /* 0x0000654004087816 */ /* 0x000fe20000000099 */
[----:B------:R-:W-:Y:S01]  /*1e20*/  IMAD.SHL.U32 R153, R153, 0x100, RZ ;  /* 0x0000010099997824 */ /* 0x000fe200078e00ff */
[----:B------:R-:W-:Y:S01]  /*1e30*/  USHF.R.U32.HI UR4, URZ, 0x1, UR5 ;  /* 0x000000013f047899 */ /* 0x000fe20008011605 */
[----:B----4-:R-:W-:Y:S01]  /*1e40*/  IMAD R12, R0, -0x2, R9 ;  /* 0xfffffffe000c7824 */ /* 0x010fe200078e0209 */
[----:B------:R-:W-:Y:S01]  /*1e50*/  ULOP3.LUT UR38, UR38, UR6, URZ, 0x3c, !UPT ;  /* 0x0000000626267292 */ /* 0x000fe2000f8e3c3f */
[----:B------:R-:W-:Y:S01]  /*1e60*/  IMAD.SHL.U32 R0, R154, 0x80, RZ ;  /* 0x000000809a007824 */ /* 0x000fe200078e00ff */
[----:B------:R-:W-:Y:S01]  /*1e70*/  ISETP.GE.AND P0, PT, R153, R9, PT ;  /* 0x000000099900720c */ /* 0x000fe20003f06270 */
[----:B------:R-:W-:Y:S01]  /*1e80*/  IMAD R5, R14, UR8, RZ ;  /* 0x000000080e057c24 */ /* 0x000fe2000f8e02ff */
[--C-:B------:R-:W-:Y:S01]  /*1e90*/  SHF.R.S32.HI R9, RZ, 0x1f, R8.reuse ;  /* 0x0000001fff097819 */ /* 0x100fe20000011408 */
[----:B------:R-:W-:Y:S01]  /*1ea0*/  IMAD.WIDE R10, R154, 0x80, RZ ;  /* 0x000000809a0a7825 */ /* 0x000fe200078e02ff */
[C---:B------:R-:W-:Y:S01]  /*1eb0*/  ISETP.GE.OR P0, PT, R0.reuse, UR7, P0 ;  /* 0x0000000700007c0c */ /* 0x040fe20008706670 */
[----:B------:R-:W-:Y:S01]  /*1ec0*/  UIMAD UR39, UR4, -0x9, UR39 ;  /* 0xfffffff7042778a4 */ /* 0x000fe2000f8e0227 */
[----:B------:R-:W-:Y:S01]  /*1ed0*/  IADD3 R162, -R0, UR7, R7 ;  /* 0x0000000700a27c10 */ /* 0x000fe2000fffe107 */
[C---:B------:R-:W-:Y:S01]  /*1ee0*/  IMAD R13, R22.reuse, UR9, R5 ;  /* 0x00000009160d7c24 */ /* 0x040fe2000f8e0205 */
[----:B------:R-:W-:Y:S01]  /*1ef0*/  @UP1 ULOP3.LUT UR38, UR38, 0x1, UR4, 0x78, !UPT ;  /* 0x0000000126261892 */ /* 0x000fe2000f8e7804 */
[----:B------:R-:W-:Y:S01]  /*1f00*/  IMAD.WIDE.U32 R4, R22, UR8, R8 ;  /* 0x0000000816047c25 */ /* 0x000fe2000f8e0008 */
[----:B------:R-:W-:-:S03]  /*1f10*/  LOP3.LUT R163, R10, R3, R6, 0xfe, !PT ;  /* 0x000000030aa37212 */ /* 0x000fc600078efe06 */
[----:B------:R-:W-:Y:S02]  /*1f20*/  IMAD.IADD R5, R5, 0x1, R13 ;  /* 0x0000000105057824 */ /* 0x000fe400078e020d */
[----:B------:R-:W-:Y:S02]  /*1f30*/  IMAD.IADD R0, R12, 0x1, -R153 ;  /* 0x000000010c007824 */ /* 0x000fe400078e0a99 */
[----:B------:R-:W-:Y:S01]  /*1f40*/  IMAD.MOV.U32 R154, RZ, RZ, -0x1 ;  /* 0xffffffffff9a7424 */ /* 0x000fe200078e00ff */
[----:B------:R-:W-:Y:S06]  /*1f50*/  @P0 BRA `(.L_x_35) ;  /* 0x0000006000a00947 */ /* 0x000fec0003800000 */
[----:B------:R-:W0:Y:S01]  /*1f60*/  LDC.64 R12, c[0x0][0x5c8] ;  /* 0x00017200ff0c7b82 */ /* 0x000e220000000a00 */
[----:B------:R-:W-:Y:S01]  /*1f70*/  ULDC.64 UR4, c[0x0][0x5c0] ;  /* 0x0001700000047ab9 */ /* 0x000fe20000000a00 */
[----:B------:R-:W-:Y:S01]  /*1f80*/  BSSY B0, `(.L_x_35) ;  /* 0x0000625000007945 */ /* 0x000fe20003800000 */
[-C--:B0-----:R-:W-:Y:S02]  /*1f90*/  IMAD R6, R11, R12.reuse, RZ ;  /* 0x0000000c0b067224 */ /* 0x081fe400078e02ff */
[----:B------:R-:W-:-:S04]  /*1fa0*/  IMAD.WIDE.U32 R4, R163, R12, R4 ;  /* 0x0000000ca3047225 */ /* 0x000fc800078e0004 */
[----:B------:R-:W-:Y:S01]  /*1fb0*/  IMAD R3, R163, R13, R6 ;  /* 0x0000000da3037224 */ /* 0x000fe200078e0206 */
[----:B------:R-:W-:-:S03]  /*1fc0*/  IADD3 R4, P0, R4, UR4, RZ ;  /* 0x0000000404047c10 */ /* 0x000fc6000ff1e0ff */
[----:B------:R-:W-:Y:S01]  /*1fd0*/  IMAD.IADD R3, R5, 0x1, R3 ;  /* 0x0000000105037824 */ /* 0x000fe200078e0203 */
[----:B------:R-:W-:-:S04]  /*1fe0*/  LEA R6, P1, R12, R4, 0x3 ;  /* 0x000000040c067211 */ /* 0x000fc800078218ff */
[----:B------:R-:W-:Y:S02]  /*1ff0*/  IADD3.X R5, R3, UR5, RZ, P0, !PT ;  /* 0x0000000503057c10 */ /* 0x000fe400087fe4ff */
[----:B-----5:R-:W-:Y:S02]  /*2000*/  ISETP.NE.AND P0, PT, R156, RZ, PT ;  /* 0x000000ff9c00720c */ /* 0x020fe40003f05270 */
[----:B------:R-:W-:-:S11]  /*2010*/  LEA.HI.X R7, R12, R5, R13, 0x3, P1 ;  /* 0x000000050c077211 */ /* 0x000fd600008f1c0d */
[----:B------:R-:W-:Y:S05]  /*2020*/  @!P0 BRA `(.L_x_36) ;  /* 0x0000004800608947 */ /* 0x000fea0003800000 */
[----:B------:R-:W0:Y:S01]  /*2030*/  LDC.64 R158, c[0x0][0x5b0] ;  /* 0x00016c00ff9e7b82 */ /* 0x000e220000000a00 */
[----:B------:R-:W-:Y:S01]  /*2040*/  ULDC.64 UR4, c[0x0][0x5b8] ;  /* 0x00016e0000047ab9 */ /* 0x000fe20000000a00 */
[----:B------:R-:W-:Y:S01]  /*2050*/  ISETP.GE.AND P1, PT, R162, 0x1, PT ;  /* 0x00000001a200780c */ /* 0x000fe20003f26270 */
[----:B------:R-:W-:Y:S01]  /*2060*/  IMAD R3, R14, UR4, RZ ;  /* 0x000000040e037c24 */ /* 0x000fe2000f8e02ff */
[----:B------:R-:W-:Y:S01]  /*2070*/  BSSY B1, `(.L_x_37) ;  /* 0x000000e000017945 */ /* 0x000fe20003800000 */
[----:B------:R-:W-:Y:S01]  /*2080*/  IMAD.WIDE.U32 R20, R22, UR4, R8 ;  /* 0x0000000416147c25 */ /* 0x000fe2000f8e0008 */
[----:B------:R-:W-:Y:S02]  /*2090*/  ISETP.LT.OR P5, PT, R0, 0x1, !P1 ;  /* 0x000000010000780c */ /* 0x000fe40004fa1670 */
[----:B------:R-:W1:Y:S01]  /*20a0*/  LDC.64 R160, c[0x0][0x5a8] ;  /* 0x00016a00ffa07b82 */ /* 0x000e620000000a00 */
[----:B------:R-:W-:Y:S02]  /*20b0*/  IMAD R3, R22, UR5, R3 ;  /* 0x0000000516037c24 */ /* 0x000fe4000f8e0203 */
[----:B------:R-:W-:-:S02]  /*20c0*/  IMAD.MOV.U32 R14, RZ, RZ, R20 ;  /* 0x000000ffff0e7224 */ /* 0x000fc400078e0014 */
[----:B------:R-:W-:Y:S02]  /*20d0*/  IMAD.IADD R15, R21, 0x1, R3 ;  /* 0x00000001150f7824 */ /* 0x000fe400078e0203 */
[-C--:B0-----:R-:W-:Y:S02]  /*20e0*/  IMAD R10, R11, R158.reuse, RZ ;  /* 0x0000009e0b0a7224 */ /* 0x081fe400078e02ff */
[----:B------:R-:W-:-:S04]  /*20f0*/  IMAD.WIDE.U32 R8, R163, R158, R14 ;  /* 0x0000009ea3087225 */ /* 0x000fc800078e000e */
[----:B------:R-:W-:Y:S01]  /*2100*/  IMAD R13, R163, R159, R10 ;  /* 0x0000009fa30d7224 */ /* 0x000fe200078e020a */
[----:B-1----:R-:W-:-:S04]  /*2110*/  IADD3 R8, P0, R8, R160, RZ ;  /* 0x000000a008087210 */ /* 0x002fc80007f1e0ff */
[----:B------:R-:W-:Y:S01]  /*2120*/  IADD3.X R9, R161, R9, R13, P0, !PT ;  /* 0x00000009a1097210 */ /* 0x000fe200007fe40d */
[----:B------:R-:W-:Y:S08]  /*2130*/  @P5 BRA `(.L_x_38) ;  /* 0x0000000000045947 */ /* 0x000ff00003800000 */
[----:B--2---:R0:W5:Y:S02]  /*2140*/  LDG.E.U8 R157, desc[UR36][R8.64] ;  /* 0x00000024089d7981 */ /* 0x004164000c1e1100 */
.L_x_38:
[----:B------:R-:W-:Y:S05]  /*2150*/  BSYNC B1 ;  /* 0x0000000000017941 */ /* 0x000fea0003800000 */
.L_x_37:
[----:B-----5:R-:W-:Y:S01]  /*2160*/  LOP3.LUT R3, R157, 0xffff, RZ, 0xc0, !PT ;  /* 0x0000ffff9d037812 */ /* 0x020fe200078ec0ff */
[----:B------:R-:W-:Y:S01]  /*2170*/  IMAD.SHL.U32 R10, R158, 0x8, RZ ;  /* 0x000000089e0a7824 */ /* 0x000fe200078e00ff */
[----:B------:R-:W-:Y:S01]  /*2180*/  ISETP.LT.OR P2, PT, R0, 0x2, !P1 ;  /* 0x000000020000780c */ /* 0x000fe20004f41670 */
[----:B------:R-:W-:Y:S01]  /*2190*/  BSSY B1, `(.L_x_39) ;  /* 0x000000e000017945 */ /* 0x000fe20003800000 */
[----:B------:R-:W-:Y:S02]  /*21a0*/  PRMT R3, R3, 0x8880, RZ ;  /* 0x0000888003037816 */ /* 0x000fe400000000ff */
[----:B------:R-:W-:Y:S02]  /*21b0*/  SHF.L.U64.HI R11, R158, 0x3, R159 ;  /* 0x000000039e0b7819 */ /* 0x000fe4000001029f */
[----:B------:R-:W-:Y:S01]  /*21c0*/  ISETP.GE.AND P0, PT, R162, 0x9, PT ;  /* 0x00000009a200780c */ /* 0x000fe20003f06270 */
[----:B------:R-:W-:Y:S02]  /*21d0*/  IMAD R12, R3, R156, RZ ;  /* 0x0000009c030c7224 */ /* 0x000fe400078e02ff */
[----:B------:R-:W-:-:S04]  /*21e0*/  IMAD.WIDE.U32 R10, R163, R158, R10 ;  /* 0x0000009ea30a7225 */ /* 0x000fc800078e000a */
[----:B------:R-:W-:Y:S01]  /*21f0*/  @!P5 IMAD R3, R24, R155, R12 ;  /* 0x0000009b1803d224 */ /* 0x000fe200078e020c */
[----:B------:R-:W-:Y:S01]  /*2200*/  IADD3 R10, P3, P4, R20, R160, R10 ;  /* 0x000000a0140a7210 */ /* 0x000fe20007c7e00a */
[----:B------:R-:W-:-:S03]  /*2210*/  IMAD.IADD R13, R13, 0x1, R11 ;  /* 0x000000010d0d7824 */ /* 0x000fc600078e020b */
[----:B------:R1:W-:Y:S01]  /*2220*/  @!P5 STG.E.U8 desc[UR36][R4.64], R3 ;  /* 0x000000030400d986 */ /* 0x0003e2000c101124 */
[----:B------:R-:W-:Y:S08]  /*2230*/  @P2 BRA `(.L_x_40) ;  /* 0x00000000000c2947 */ /* 0x000ff00003800000 */
[----:B--2---:R-:W1:Y:S02]  /*2240*/  LDG.E.U8 R157, desc[UR36][R8.64+0x1] ;  /* 0x00000124089d7981 */ /* 0x004e64000c1e1100 */
[----:B-1----:R-:W-:-:S05]  /*2250*/  PRMT R3, R157, 0x8880, RZ ;  /* 0x000088809d037816 */ /* 0x002fca00000000ff */
[----:B------:R-:W-:-:S07]  /*2260*/  IMAD R12, R3, R156, RZ ;  /* 0x0000009c030c7224 */ /* 0x000fce00078e02ff */
.L_x_40:
[----:B------:R-:W-:Y:S05]  /*2270*/  BSYNC B1 ;  /* 0x0000000000017941 */ /* 0x000fea0003800000 */
.L_x_39:
[C---:B------:R-:W-:Y:S01]  /*2280*/  ISETP.LT.OR P5, PT, R0.reuse, 0x1, !P0 ;  /* 0x000000010000780c */ /* 0x040fe200047a1670 */
[----:B------:R-:W-:Y:S01]  /*2290*/  @!P2 IMAD R25, R25, R155, R12 ;  /* 0x0000009b1919a224 */ /* 0x000fe200078e020c */
[----:B------:R-:W-:Y:S01]  /*22a0*/  BSSY B1, `(.L_x_41) ;  /* 0x000000a000017945 */ /* 0x000fe20003800000 */
[----:B------:R-:W-:Y:S02]  /*22b0*/  IADD3.X R11, R15, R161, R13, P3, P4 ;  /* 0x000000a10f0b7210 */ /* 0x000fe40001fe840d */
[C---:B------:R-:W-:Y:S01]  /*22c0*/  ISETP.LT.OR P3, PT, R0.reuse, 0x2, !P0 ;  /* 0x000000020000780c */ /* 0x040fe20004761670 */
[----:B------:R3:W-:Y:S01]  /*22d0*/  @!P2 STG.E.U8 desc[UR36][R4.64+0x1], R25 ;  /* 0x000001190400a986 */ /* 0x0007e2000c101124 */
[C---:B------:R-:W-:Y:S02]  /*22e0*/  ISETP.LT.OR P4, PT, R0.reuse, 0x9, !P1 ;  /* 0x000000090000780c */ /* 0x040fe40004f81670 */
[----:B------:R-:W-:-:S04]  /*22f0*/  ISETP.LT.OR P2, PT, R0, 0xa, !P1 ;  /* 0x0000000a0000780c */ /* 0x000fc80004f41670 */
[----:B------:R-:W-:Y:S09]  /*2300*/  @P5 BRA `(.L_x_42) ;  /* 0x00000000000c5947 */ /* 0x000ff20003800000 */
[----:B--2---:R-:W1:Y:S02]  /*2310*/  LDG.E.U8 R157, desc[UR36][R10.64] ;  /* 0x000000240a9d7981 */ /* 0x004e64000c1e1100 */
[----:B-1----:R-:W-:-:S05]  /*2320*/  PRMT R3, R157, 0x8880, RZ ;  /* 0x000088809d037816 */ /* 0x002fca00000000ff */
[----:B------:R-:W-:-:S07]  /*2330*/  IMAD R12, R3, R156, RZ ;  /* 0x0000009c030c7224 */ /* 0x000fce00078e02ff */
.L_x_42:
[----:B------:R-:W-:Y:S05]  /*2340*/  BSYNC B1 ;  /* 0x0000000000017941 */ /* 0x000fea0003800000 */
.L_x_41:
[----:B-1----:R-:W-:Y:S01]  /*2350*/  @!P5 IMAD R3, R26, R155, R12 ;  /* 0x0000009b1a03d224 */ /* 0x002fe200078e020c */
[----:B------:R-:W-:Y:S04]  /*2360*/  BSSY B1, `(.L_x_43) ;  /* 0x0000006000017945 */ /* 0x000fe80003800000 */
[----:B------:R1:W-:Y:S01]  /*2370*/  @!P5 STG.E.U8 desc[UR36][R6.64], R3 ;  /* 0x000000030600d986 */ /* 0x0003e2000c101124 */
[----:B------:R-:W-:Y:S05]  /*2380*/  @P3 BRA `(.L_x_44) ;  /* 0x00000000000c3947 */ /* 0x000fea0003800000 */
[----:B--2---:R-:W1:Y:S02]  /*2390*/  LDG.E.U8 R157, desc[UR36][R10.64+0x1] ;  /* 0x000001240a9d7981 */ /* 0x004e64000c1e1100 */
[----:B-1----:R-:W-:-:S05]  /*23a0*/  PRMT R3, R157, 0x8880, RZ ;  /* 0x000088809d037816 */ /* 0x002fca00000000ff */
[----:B------:R-:W-:-:S07]  /*23b0*/  IMAD R12, R3, R156, RZ ;  /* 0x0000009c030c7224 */ /* 0x000fce00078e02ff */
.L_x_44:
[----:B------:R-:W-:Y:S05]  /*23c0*/  BSYNC B1 ;  /* 0x0000000000017941 */ /* 0x000fea0003800000 */
.L_x_43:
[----:B------:R-:W-:Y:S01]  /*23d0*/  @!P3 IMAD R27, R27, R155, R12 ;  /* 0x0000009b1b1bb224 */ /* 0x000fe200078e020c */
[----:B------:R-:W-:Y:S04]  /*23e0*/  BSSY B1, `(.L_x_45) ;  /* 0x0000006000017945 */ /* 0x000fe80003800000 */
[----:B------:R4:W-:Y:S01]  /*23f0*/  @!P3 STG.E.U8 desc[UR36][R6.64+0x1], R27 ;  /* 0x0000011b0600b986 */ /* 0x0009e2000c101124 */
[----:B------:R-:W-:Y:S05]  /*2400*/  @P4 BRA `(.L_x_46) ;  /* 0x00000000000c4947 */ /* 0x000fea0003800000 */
[----:B--2---:R-:W1:Y:S02]  /*2410*/  LDG.E.U8 R157, desc[UR36][R8.64+0x8] ;  /* 0x00000824089d7981 */ /* 0x004e64000c1e1100 */
[----:B-1----:R-:W-:-:S05]  /*2420*/  PRMT R3, R157, 0x8880, RZ ;  /* 0x000088809d037816 */ /* 0x002fca00000000ff */
[----:B------:R-:W-:-:S07]  /*2430*/  IMAD R12, R3, R156, RZ ;  /* 0x0000009c030c7224 */ /* 0x000fce00078e02ff */
.L_x_46:
[----:B------:R-:W-:Y:S05]  /*2440*/  BSYNC B1 ;  /* 0x0000000000017941 */ /* 0x000fea0003800000 */
.L_x_45:
[----:B-1----:R-:W-:Y:S01]  /*2450*/  @!P4 IMAD R3, R28, R155, R12 ;  /* 0x0000009b1c03c224 */ /* 0x002fe200078e020c */
[----:B------:R-:W-:Y:S04]  /*2460*/  BSSY B1, `(.L_x_47) ;  /* 0x0000006000017945 */ /* 0x000fe80003800000 */
[----:B------:R1:W-:Y:S01]  /*2470*/  @!P4 STG.E.U8 desc[UR36][R4.64+0x8], R3 ;  /* 0x000008030400c986 */ /* 0x0003e2000c101124 */
[----:B------:R-:W-:Y:S05]  /*2480*/  @P2 BRA `(.L_x_48) ;  /* 0x00000000000c2947 */ /* 0x000fea0003800000 */
[----:B--2---:R-:W1:Y:S02]  /*2490*/  LDG.E.U8 R157, desc[UR36][R8.64+0x9] ;  /* 0x00000924089d7981 */ /* 0x004e64000c1e1100 */
[----:B-1----:R-:W-:-:S05]  /*24a0*/  PRMT R3, R157, 0x8880, RZ ;  /* 0x000088809d037816 */ /* 0x002fca00000000ff */
[----:B------:R-:W-:-:S07]  /*24b0*/  IMAD R12, R3, R156, RZ ;  /* 0x0000009c030c7224 */ /* 0x000fce00078e02ff */
.L_x_48:
[----:B------:R-:W-:Y:S05]  /*24c0*/  BSYNC B1 ;  /* 0x0000000000017941 */ /* 0x000fea0003800000 */
.L_x_47:
[C---:B------:R-:W-:Y:S01]  /*24d0*/  ISETP.LT.OR P4, PT, R0.reuse, 0x9, !P0 ;  /* 0x000000090000780c */ /* 0x040fe20004781670 */
[----:B------:R-:W-:Y:S01]  /*24e0*/  @!P2 IMAD R29, R29, R155, R12 ;  /* 0x0000009b1d1da224 */ /* 0x000fe200078e020c */
[----:B------:R-:W-:Y:S01]  /*24f0*/  BSSY B1, `(.L_x_49) ;  /* 0x0000009000017945 */ /* 0x000fe20003800000 */
[C---:B------:R-:W-:Y:S02]  /*2500*/  ISETP.LT.OR P3, PT, R0.reuse, 0xa, !P0 ;  /* 0x0000000a0000780c */ /* 0x040fe40004761670 */
[C---:B------:R-:W-:Y:S01]  /*2510*/  ISETP.LT.OR P5, PT, R0.reuse, 0x11, !P1 ;  /* 0x000000110000780c */ /* 0x040fe20004fa1670 */
[----:B------:R0:W-:Y:S01]  /*2520*/  @!P2 STG.E.U8 desc[UR36][R4.64+0x9], R29 ;  /* 0x0000091d0400a986 */ /* 0x0001e2000c101124 */
[----:B------:R-:W-:-:S06]  /*2530*/  ISETP.LT.OR P2, PT, R0, 0x12, !P1 ;  /* 0x000000120000780c */ /* 0x000fcc0004f41670 */
[----:B------:R-:W-:Y:S07]  /*2540*/  @P4 BRA `(.L_x_50) ;  /* 0x00000000000c4947 */ /* 0x000fee0003800000 */
[----:B--2---:R-:W1:Y:S02]  /*2550*/  LDG.E.U8 R157, desc[UR36][R10.64+0x8] ;  /* 0x000008240a9d7981 */ /* 0x004e64000c1e1100 */
[----:B-1----:R-:W-:-:S05]  /*2560*/  PRMT R3, R157, 0x8880, RZ ;  /* 0x000088809d037816 */ /* 0x002fca00000000ff */
[----:B------:R-:W-:-:S07]  /*2570*/  IMAD R12, R3, R156, RZ ;  /* 0x0000009c030c7224 */ /* 0x000fce00078e02ff */
.L_x_50:
[----:B------:R-:W-:Y:S05]  /*2580*/  BSYNC B1 ;  /* 0x0000000000017941 */ /* 0x000fea0003800000 */
.L_x_49:
[----:B-1----:R-:W-:Y:S01]  /*2590*/  @!P4 IMAD R3, R30, R155, R12 ;  /* 0x0000009b1e03c224 */ /* 0x002fe200078e020c */
[----:B------:R-:W-:Y:S04]  /*25a0*/  BSSY B1, `(.L_x_51) ;  /* 0x0000006000017945 */ /* 0x000fe80003800000 */
[----:B------:R1:W-:Y:S01]  /*25b0*/  @!P4 STG.E.U8 desc[UR36][R6.64+0x8], R3 ;  /* 0x000008030600c986 */ /* 0x0003e2000c101124 */
[----:B------:R-:W-:Y:S05]  /*25c0*/  @P3 BRA `(.L_x_52) ;  /* 0x00000000000c3947 */ /* 0x000fea0003800000 */
[----:B--2---:R-:W1:Y:S02]  /*25d0*/  LDG.E.U8 R157, desc[UR36][R10.64+0x9] ;  /* 0x000009240a9d7981 */ /* 0x004e64000c1e1100 */
[----:B-1----:R-:W-:-:S05]  /*25e0*/  PRMT R3, R157, 0x8880, RZ ;  /* 0x000088809d037816 */ /* 0x002fca00000000ff */
[----:B------:R-:W-:-:S07]  /*25f0*/  IMAD R12, R3, R156, RZ ;  /* 0x0000009c030c7224 */ /* 0x000fce00078e02ff */
.L_x_52:
[----:B------:R-:W-:Y:S05]  /*2600*/  BSYNC B1 ;  /* 0x0000000000017941 */ /* 0x000fea0003800000 */
.L_x_51:
[----:B------:R-:W-:Y:S01]  /*2610*/  @!P3 IMAD R31, R31, R155, R12 ;  /* 0x0000009b1f1fb224 */ /* 0x000fe200078e020c */
[----:B------:R-:W-:Y:S04]  /*2620*/  BSSY B1, `(.L_x_53) ;  /* 0x0000006000017945 */ /* 0x000fe80003800000 */
[----:B------:R0:W-:Y:S01]  /*2630*/  @!P3 STG.E.U8 desc[UR36][R6.64+0x9], R31 ;  /* 0x0000091f0600b986 */ /* 0x0001e2000c101124 */
[----:B------:R-:W-:Y:S05]  /*2640*/  @P5 BRA `(.L_x_54) ;  /* 0x00000000000c5947 */ /* 0x000fea0003800000 */
[----:B--2---:R-:W1:Y:S02]  /*2650*/  LDG.E.U8 R157, desc[UR36][R8.64+0x10] ;  /* 0x00001024089d7981 */ /* 0x004e64000c1e1100 */
[----:B-1----:R-:W-:-:S05]  /*2660*/  PRMT R3, R157, 0x8880, RZ ;  /* 0x000088809d037816 */ /* 0x002fca00000000ff */
[----:B------:R-:W-:-:S07]  /*2670*/  IMAD R12, R3, R156, RZ ;  /* 0x0000009c030c7224 */ /* 0x000fce00078e02ff */
.L_x_54:
[----:B------:R-:W-:Y:S05]  /*2680*/  BSYNC B1 ;  /* 0x0000000000017941 */ /* 0x000fea0003800000 */
.L_x_53:
[----:B-1----:R-:W-:Y:S01]  /*2690*/  @!P5 IMAD R3, R32, R155, R12 ;  /* 0x0000009b2003d224 */ /* 0x002fe200078e020c */
[----:B------:R-:W-:Y:S04]  /*26a0*/  BSSY B1, `(.L_x_55) ;  /* 0x0000006000017945 */ /* 0x000fe80003800000 */
[----:B------:R1:W-:Y:S01]  /*26b0*/  @!P5 STG.E.U8 desc[UR36][R4.64+0x10], R3 ;  /* 0x000010030400d986 */ /* 0x0003e2000c101124 */
[----:B------:R-:W-:Y:S05]  /*26c0*/  @P2 BRA `(.L_x_56) ;  /* 0x00000000000c2947 */ /* 0x000fea0003800000 */
[----:B--2---:R-:W1:Y:S02]  /*26d0*/  LDG.E.U8 R157, desc[UR36][R8.64+0x11] ;  /* 0x00001124089d7981 */ /* 0x004e64000c1e1100 */
[----:B-1----:R-:W-:-:S05]  /*26e0*/  PRMT R3, R157, 0x8880, RZ ;  /* 0x000088809d037816 */ /* 0x002fca00000000ff */
[----:B------:R-:W-:-:S07]  /*26f0*/  IMAD R12, R3, R156, RZ ;  /* 0x0000009c030c7224 */ /* 0x000fce00078e02ff */
.L_x_56:
[----:B------:R-:W-:Y:S05]  /*2700*/  BSYNC B1 ;  /* 0x0000000000017941 */ /* 0x000fea0003800000 */
.L_x_55:
        /* <DEDUP_REMOVED lines=11> */
.L_x_58:
[----:B------:R-:W-:Y:S05]  /*27c0*/  BSYNC B1 ;  /* 0x0000000000017941 */ /* 0x000fea0003800000 */
.L_x_57:
[----:B-1----:R-:W-:Y:S01]  /*27d0*/  @!P4 IMAD R3, R34, R155, R12 ;  /* 0x0000009b2203c224 */ /* 0x002fe200078e020c */
[----:B------:R-:W-:Y:S04]  /*27e0*/  BSSY B1, `(.L_x_59) ;  /* 0x0000006000017945 */ /* 0x000fe80003800000 */
[----:B------:R1:W-:Y:S01]  /*27f0*/  @!P4 STG.E.U8 desc[UR36][R6.64+0x10], R3 ;  /* 0x000010030600c986 */ /* 0x0003e2000c101124 */
[----:B------:R-:W-:Y:S05]  /*2800*/  @P3 BRA `(.L_x_60) ;  /* 0x00000000000c3947 */ /* 0x000fea0003800000 */
[----:B--2---:R-:W1:Y:S02]  /*2810*/  LDG.E.U8 R157, desc[UR36][R10.64+0x11] ;  /* 0x000011240a9d7981 */ /* 0x004e64000c1e1100 */
[----:B-1----:R-:W-:-:S05]  /*2820*/  PRMT R3, R157, 0x8880, RZ ;  /* 0x000088809d037816 */ /* 0x002fca00000000ff */
[----:B------:R-:W-:-:S07]  /*2830*/  IMAD R12, R3, R156, RZ ;  /* 0x0000009c030c7224 */ /* 0x000fce00078e02ff */
.L_x_60:
[----:B------:R-:W-:Y:S05]  /*2840*/  BSYNC B1 ;  /* 0x0000000000017941 */ /* 0x000fea0003800000 */
.L_x_59:
[----:B------:R-:W-:Y:S01]  /*2850*/  @!P3 IMAD R35, R35, R155, R12 ;  /* 0x0000009b2323b224 */ /* 0x000fe200078e020c */
[----:B------:R-:W-:Y:S04]  /*2860*/  BSSY B1, `(.L_x_61) ;  /* 0x0000006000017945 */ /* 0x000fe80003800000 */
[----:B------:R0:W-:Y:S01]  /*2870*/  @!P3 STG.E.U8 desc[UR36][R6.64+0x11], R35 ;  /* 0x000011230600b986 */ /* 0x0001e2000c101124 */
[----:B------:R-:W-:Y:S05]  /*2880*/  @P5 BRA `(.L_x_62) ;  /* 0x00000000000c5947 */ /* 0x000fea0003800000 */
[----:B--2---:R-:W1:Y:S02]  /*2890*/  LDG.E.U8 R157, desc[UR36][R8.64+0x18] ;  /* 0x00001824089d7981 */ /* 0x004e64000c1e1100 */
[----:B-1----:R-:W-:-:S05]  /*28a0*/  PRMT R3, R157, 0x8880, RZ ;  /* 0x000088809d037816 */ /* 0x002fca00000000ff */
[----:B------:R-:W-:-:S07]  /*28b0*/  IMAD R12, R3, R156, RZ ;  /* 0x0000009c030c7224 */ /* 0x000fce00078e02ff */
.L_x_62:
[----:B------:R-:W-:Y:S05]  /*28c0*/  BSYNC B1 ;  /* 0x0000000000017941 */ /* 0x000fea0003800000 */
.L_x_61:
[----:B-1----:R-:W-:Y:S01]  /*28d0*/  @!P5 IMAD R3, R36, R155, R12 ;  /* 0x0000009b2403d224 */ /* 0x002fe200078e020c */
[----:B------:R-:W-:Y:S04]  /*28e0*/  BSSY B1, `(.L_x_63) ;  /* 0x0000006000017945 */ /* 0x000fe80003800000 */
[----:B------:R1:W-:Y:S01]  /*28f0*/  @!P5 STG.E.U8 desc[UR36][R4.64+0x18], R3 ;  /* 0x000018030400d986 */ /* 0x0003e2000c101124 */
[----:B------:R-:W-:Y:S05]  /*2900*/  @P2 BRA `(.L_x_64) ;  /* 0x00000000000c2947 */ /* 0x000fea0003800000 */
[----:B--2---:R-:W1:Y:S02]  /*2910*/  LDG.E.U8 R157, desc[UR36][R8.64+0x19] ;  /* 0x00001924089d7981 */ /* 0x004e64000c1e1100 */
[----:B-1----:R-:W-:-:S05]  /*2920*/  PRMT R3, R157, 0x8880, RZ ;  /* 0x000088809d037816 */ /* 0x002fca00000000ff */
[----:B------:R-:W-:-:S07]  /*2930*/  IMAD R12, R3, R156, RZ ;  /* 0x0000009c030c7224 */ /* 0x000fce00078e02ff */
.L_x_64:
[----:B------:R-:W-:Y:S05]  /*2940*/  BSYNC B1 ;  /* 0x0000000000017941 */ /* 0x000fea0003800000 */
.L_x_63:
        /* <DEDUP_REMOVED lines=11> */
.L_x_66:
[----:B------:R-:W-:Y:S05]  /*2a00*/  BSYNC B1 ;  /* 0x0000000000017941 */ /* 0x000fea0003800000 */
.L_x_65:
[----:B-1----:R-:W-:Y:S01]  /*2a10*/  @!P4 IMAD R3, R38, R155, R12 ;  /* 0x0000009b2603c224 */ /* 0x002fe200078e020c */
[----:B------:R-:W-:Y:S04]  /*2a20*/  BSSY B1, `(.L_x_67) ;  /* 0x0000006000017945 */ /* 0x000fe80003800000 */
[----:B------:R1:W-:Y:S01]  /*2a30*/  @!P4 STG.E.U8 desc[UR36][R6.64+0x18], R3 ;  /* 0x000018030600c986 */ /* 0x0003e2000c101124 */
[----:B------:R-:W-:Y:S05]  /*2a40*/  @P3 BRA `(.L_x_68) ;  /* 0x00000000000c3947 */ /* 0x000fea0003800000 */
[----:B--2---:R-:W1:Y:S02]  /*2a50*/  LDG.E.U8 R157, desc[UR36][R10.64+0x19] ;  /* 0x000019240a9d7981 */ /* 0x004e64000c1e1100 */
[----:B-1----:R-:W-:-:S05]  /*2a60*/  PRMT R3, R157, 0x8880, RZ ;  /* 0x000088809d037816 */ /* 0x002fca00000000ff */
[----:B------:R-:W-:-:S07]  /*2a70*/  IMAD R12, R3, R156, RZ ;  /* 0x0000009c030c7224 */ /* 0x000fce00078e02ff */
.L_x_68:
[----:B------:R-:W-:Y:S05]  /*2a80*/  BSYNC B1 ;  /* 0x0000000000017941 */ /* 0x000fea0003800000 */
.L_x_67:
[----:B------:R-:W-:Y:S01]  /*2a90*/  @!P3 IMAD R39, R39, R155, R12 ;  /* 0x0000009b2727b224 */ /* 0x000fe200078e020c */
[----:B------:R-:W-:Y:S04]  /*2aa0*/  BSSY B1, `(.L_x_69) ;  /* 0x0000006000017945 */ /* 0x000fe80003800000 */
[----:B------:R0:W-:Y:S01]  /*2ab0*/  @!P3 STG.E.U8 desc[UR36][R6.64+0x19], R39 ;  /* 0x000019270600b986 */ /* 0x0001e2000c101124 */
[----:B------:R-:W-:Y:S05]  /*2ac0*/  @P5 BRA `(.L_x_70) ;  /* 0x00000000000c5947 */ /* 0x000fea0003800000 */
[----:B--2---:R-:W1:Y:S02]  /*2ad0*/  LDG.E.U8 R157, desc[UR36][R8.64+0x20] ;  /* 0x00002024089d7981 */ /* 0x004e64000c1e1100 */
[----:B-1----:R-:W-:-:S05]  /*2ae0*/  PRMT R3, R157, 0x8880, RZ ;  /* 0x000088809d037816 */ /* 0x002fca00000000ff */
[----:B------:R-:W-:-:S07]  /*2af0*/  IMAD R12, R3, R156, RZ ;  /* 0x0000009c030c7224 */ /* 0x000fce00078e02ff */
.L_x_70:
[----:B------:R-:W-:Y:S05]  /*2b00*/  BSYNC B1 ;  /* 0x0000000000017941 */ /* 0x000fea0003800000 */
.L_x_69:
[----:B-1----:R-:W-:Y:S01]  /*2b10*/  @!P5 IMAD R3, R40, R155, R12 ;  /* 0x0000009b2803d224 */ /* 0x002fe200078e020c */
[----:B------:R-:W-:Y:S04]  /*2b20*/  BSSY B1, `(.L_x_71) ;  /* 0x0000006000017945 */ /* 0x000fe80003800000 */
[----:B------:R1:W-:Y:S01]  /*2b30*/  @!P5 STG.E.U8 desc[UR36][R4.64+0x20], R3 ;  /* 0x000020030400d986 */ /* 0x0003e2000c101124 */
[----:B------:R-:W-:Y:S05]  /*2b40*/  @P2 BRA `(.L_x_72) ;  /* 0x00000000000c2947 */ /* 0x000fea0003800000 */
[----:B--2---:R-:W1:Y:S02]  /*2b50*/  LDG.E.U8 R157, desc[UR36][R8.64+0x21] ;  /* 0x00002124089d7981 */ /* 0x004e64000c1e1100 */
[----:B-1----:R-:W-:-:S05]  /*2b60*/  PRMT R3, R157, 0x8880, RZ ;  /* 0x000088809d037816 */ /* 0x002fca00000000ff */
[----:B------:R-:W-:-:S07]  /*2b70*/  IMAD R12, R3, R156, RZ ;  /* 0x0000009c030c7224 */ /* 0x000fce00078e02ff */
.L_x_72:
[----:B------:R-:W-:Y:S05]  /*2b80*/  BSYNC B1 ;  /* 0x0000000000017941 */ /* 0x000fea0003800000 */
.L_x_71:
        /* <DEDUP_REMOVED lines=11> */
.L_x_74:
[----:B------:R-:W-:Y:S05]  /*2c40*/  BSYNC B1 ;  /* 0x0000000000017941 */ /* 0x000fea0003800000 */
.L_x_73:
[----:B-1----:R-:W-:Y:S01]  /*2c50*/  @!P4 IMAD R3, R42, R155, R12 ;  /* 0x0000009b2a03c224 */ /* 0x002fe200078e020c */
[----:B------:R-:W-:Y:S04]  /*2c60*/  BSSY B1, `(.L_x_75) ;  /* 0x0000006000017945 */ /* 0x000fe80003800000 */
[----:B------:R1:W-:Y:S01]  /*2c70*/  @!P4 STG.E.U8 desc[UR36][R6.64+0x20], R3 ;  /* 0x000020030600c986 */ /* 0x0003e2000c101124 */
[----:B------:R-:W-:Y:S05]  /*2c80*/  @P3 BRA `(.L_x_76) ;  /* 0x00000000000c3947 */ /* 0x000fea0003800000 */
[----:B--2---:R-:W1:Y:S02]  /*2c90*/  LDG.E.U8 R157, desc[UR36][R10.64+0x21] ;  /* 0x000021240a9d7981 */ /* 0x004e64000c1e1100 */
[----:B-1----:R-:W-:-:S05]  /*2ca0*/  PRMT R3, R157, 0x8880, RZ ;  /* 0x000088809d037816 */ /* 0x002fca00000000ff */
[----:B------:R-:W-:-:S07]  /*2cb0*/  IMAD R12, R3, R156, RZ ;  /* 0x0000009c030c7224 */ /* 0x000fce00078e02ff */
.L_x_76:
[----:B------:R-:W-:Y:S05]  /*2cc0*/  BSYNC B1 ;  /* 0x0000000000017941 */ /* 0x000fea0003800000 */
.L_x_75:
[----:B------:R-:W-:Y:S01]  /*2cd0*/  @!P3 IMAD R43, R43, R155, R12 ;  /* 0x0000009b2b2bb224 */ /* 0x000fe200078e020c */
[----:B------:R-:W-:Y:S04]  /*2ce0*/  BSSY B1, `(.L_x_77) ;  /* 0x0000006000017945 */ /* 0x000fe80003800000 */
[----:B------:R0:W-:Y:S01]  /*2cf0*/  @!P3 STG.E.U8 desc[UR36][R6.64+0x21], R43 ;  /* 0x0000212b0600b986 */ /* 0x0001e2000c101124 */
[----:B------:R-:W-:Y:S05]  /*2d00*/  @P5 BRA `(.L_x_78) ;  /* 0x00000000000c5947 */ /* 0x000fea0003800000 */
[----:B--2---:R-:W1:Y:S02]  /*2d10*/  LDG.E.U8 R157, desc[UR36][R8.64+0x28] ;  /* 0x00002824089d7981 */ /* 0x004e64000c1e1100 */
[----:B-1----:R-:W-:-:S05]  /*2d20*/  PRMT R3, R157, 0x8880, RZ ;  /* 0x000088809d037816 */ /* 0x002fca00000000ff */
[----:B------:R-:W-:-:S07]  /*2d30*/  IMAD R12, R3, R156, RZ ;  /* 0x0000009c030c7224 */ /* 0x000fce00078e02ff */
.L_x_78:
[----:B------:R-:W-:Y:S05]  /*2d40*/  BSYNC B1 ;  /* 0x0000000000017941 */ /* 0x000fea0003800000 */
.L_x_77:
[----:B-1----:R-:W-:Y:S01]  /*2d50*/  @!P5 IMAD R3, R44, R155, R12 ;  /* 0x0000009b2c03d224 */ /* 0x002fe200078e020c */
[----:B------:R-:W-:Y:S04]  /*2d60*/  BSSY B1, `(.L_x_79) ;  /* 0x0000006000017945 */ /* 0x000fe80003800000 */
[----:B------:R1:W-:Y:S01]  /*2d70*/  @!P5 STG.E.U8 desc[UR36][R4.64+0x28], R3 ;  /* 0x000028030400d986 */ /* 0x0003e2000c101124 */
[----:B------:R-:W-:Y:S05]  /*2d80*/  @P2 BRA `(.L_x_80) ;  /* 0x00000000000c2947 */ /* 0x000fea0003800000 */
[----:B--2---:R-:W1:Y:S02]  /*2d90*/  LDG.E.U8 R157, desc[UR36][R8.64+0x29] ;  /* 0x00002924089d7981 */ /* 0x004e64000c1e1100 */
[----:B-1----:R-:W-:-:S05]  /*2da0*/  PRMT R3, R157, 0x8880, RZ ;  /* 0x000088809d037816 */ /* 0x002fca00000000ff */
[----:B------:R-:W-:-:S07]  /*2db0*/  IMAD R12, R3, R156, RZ ;  /* 0x0000009c030c7224 */ /* 0x000fce00078e02ff */
.L_x_80:
[----:B------:R-:W-:Y:S05]  /*2dc0*/  BSYNC B1 ;  /* 0x0000000000017941 */ /* 0x000fea0003800000 */
.L_x_79:
        /* <DEDUP_REMOVED lines=11> */
.L_x_82:
[----:B------:R-:W-:Y:S05]  /*2e80*/  BSYNC B1 ;  /* 0x0000000000017941 */ /* 0x000fea0003800000 */
.L_x_81:
[----:B-1----:R-:W-:Y:S01]  /*2e90*/  @!P4 IMAD R3, R46, R155, R12 ;  /* 0x0000009b2e03c224 */ /* 0x002fe200078e020c */
[----:B------:R-:W-:Y:S04]  /*2ea0*/  BSSY B1, `(.L_x_83) ;  /* 0x0000006000017945 */ /* 0x000fe80003800000 */
[----:B------:R1:W-:Y:S01]  /*2eb0*/  @!P4 STG.E.U8 desc[UR36][R6.64+0x28], R3 ;  /* 0x000028030600c986 */ /* 0x0003e2000c101124 */
[----:B------:R-:W-:Y:S05]  /*2ec0*/  @P3 BRA `(.L_x_84) ;  /* 0x00000000000c3947 */ /* 0x000fea0003800000 */
[----:B--2---:R-:W1:Y:S02]  /*2ed0*/  LDG.E.U8 R157, desc[UR36][R10.64+0x29] ;  /* 0x000029240a9d7981 */ /* 0x004e64000c1e1100 */
[----:B-1----:R-:W-:-:S05]  /*2ee0*/  PRMT R3, R157, 0x8880, RZ ;  /* 0x000088809d037816 */ /* 0x002fca00000000ff */
[----:B------:R-:W-:-:S07]  /*2ef0*/  IMAD R12, R3, R156, RZ ;  /* 0x0000009c030c7224 */ /* 0x000fce00078e02ff */
.L_x_84:
[----:B------:R-:W-:Y:S05]  /*2f00*/  BSYNC B1 ;  /* 0x0000000000017941 */ /* 0x000fea0003800000 */
.L_x_83:
[----:B------:R-:W-:Y:S01]  /*2f10*/  @!P3 IMAD R47, R47, R155, R12 ;  /* 0x0000009b2f2fb224 */ /* 0x000fe200078e020c */
[----:B------:R-:W-:Y:S04]  /*2f20*/  BSSY B1, `(.L_x_85) ;  /* 0x0000006000017945 */ /* 0x000fe80003800000 */
[----:B------:R0:W-:Y:S01]  /*2f30*/  @!P3 STG.E.U8 desc[UR36][R6.64+0x29], R47 ;  /* 0x0000292f0600b986 */ /* 0x0001e2000c101124 */
[----:B------:R-:W-:Y:S05]  /*2f40*/  @P5 BRA `(.L_x_86) ;  /* 0x00000000000c5947 */ /* 0x000fea0003800000 */
[----:B--2---:R-:W1:Y:S02]  /*2f50*/  LDG.E.U8 R157, desc[UR36][R8.64+0x30] ;  /* 0x00003024089d7981 */ /* 0x004e64000c1e1100 */
[----:B-1----:R-:W-:-:S05]  /*2f60*/  PRMT R3, R157, 0x8880, RZ ;  /* 0x000088809d037816 */ /* 0x002fca00000000ff */
[----:B------:R-:W-:-:S07]  /*2f70*/  IMAD R12, R3, R156, RZ ;  /* 0x0000009c030c7224 */ /* 0x000fce00078e02ff */
.L_x_86:
[----:B------:R-:W-:Y:S05]  /*2f80*/  BSYNC B1 ;  /* 0x0000000000017941 */ /* 0x000fea0003800000 */
.L_x_85:
[----:B-1----:R-:W-:Y:S01]  /*2f90*/  @!P5 IMAD R3, R48, R155, R12 ;  /* 0x0000009b3003d224 */ /* 0x002fe200078e020c */
[----:B------:R-:W-:Y:S04]  /*2fa0*/  BSSY B1, `(.L_x_87) ;  /* 0x0000006000017945 */ /* 0x000fe80003800000 */
[----:B------:R1:W-:Y:S01]  /*2fb0*/  @!P5 STG.E.U8 desc[UR36][R4.64+0x30], R3 ;  /* 0x000030030400d986 */ /* 0x0003e2000c101124 */
[----:B------:R-:W-:Y:S05]  /*2fc0*/  @P2 BRA `(.L_x_88) ;  /* 0x00000000000c2947 */ /* 0x000fea0003800000 */
[----:B--2---:R-:W1:Y:S02]  /*2fd0*/  LDG.E.U8 R157, desc[UR36][R8.64+0x31] ;  /* 0x00003124089d7981 */ /* 0x004e64000c1e1100 */
[----:B-1----:R-:W-:-:S05]  /*2fe0*/  PRMT R3, R157, 0x8880, RZ ;  /* 0x000088809d037816 */ /* 0x002fca00000000ff */
[----:B------:R-:W-:-:S07]  /*2ff0*/  IMAD R12, R3, R156, RZ ;  /* 0x0000009c030c7224 */ /* 0x000fce00078e02ff */
.L_x_88:
[----:B------:R-:W-:Y:S05]  /*3000*/  BSYNC B1 ;  /* 0x0000000000017941 */ /* 0x000fea0003800000 */
.L_x_87:
        /* <DEDUP_REMOVED lines=11> */
.L_x_90:
[----:B------:R-:W-:Y:S05]  /*30c0*/  BSYNC B1 ;  /* 0x0000000000017941 */ /* 0x000fea0003800000 */
.L_x_89:
[----:B-1----:R-:W-:Y:S01]  /*30d0*/  @!P4 IMAD R3, R50, R155, R12 ;  /* 0x0000009b3203c224 */ /* 0x002fe200078e020c */
[----:B------:R-:W-:Y:S04]  /*30e0*/  BSSY B1, `(.L_x_91) ;  /* 0x0000006000017945 */ /* 0x000fe80003800000 */
[----:B------:R1:W-:Y:S01]  /*30f0*/  @!P4 STG.E.U8 desc[UR36][R6.64+0x30], R3 ;  /* 0x000030030600c986 */ /* 0x0003e2000c101124 */
[----:B------:R-:W-:Y:S05]  /*3100*/  @P3 BRA `(.L_x_92) ;  /* 0x00000000000c3947 */ /* 0x000fea0003800000 */
[----:B--2---:R-:W1:Y:S02]  /*3110*/  LDG.E.U8 R157, desc[UR36][R10.64+0x31] ;  /* 0x000031240a9d7981 */ /* 0x004e64000c1e1100 */
[----:B-1----:R-:W-:-:S05]  /*3120*/  PRMT R3, R157, 0x8880, RZ ;  /* 0x000088809d037816 */ /* 0x002fca00000000ff */
[----:B------:R-:W-:-:S07]  /*3130*/  IMAD R12, R3, R156, RZ ;  /* 0x0000009c030c7224 */ /* 0x000fce00078e02ff */
.L_x_92:
[----:B------:R-:W-:Y:S05]  /*3140*/  BSYNC B1 ;  /* 0x0000000000017941 */ /* 0x000fea0003800000 */
.L_x_91:
[----:B------:R-:W-:Y:S01]  /*3150*/  @!P3 IMAD R51, R51, R155, R12 ;  /* 0x0000009b3333b224 */ /* 0x000fe200078e020c */
[----:B------:R-:W-:Y:S04]  /*3160*/  BSSY B1, `(.L_x_93) ;  /* 0x0000006000017945 */ /* 0x000fe80003800000 */
[----:B------:R0:W-:Y:S01]  /*3170*/  @!P3 STG.E.U8 desc[UR36][R6.64+0x31], R51 ;  /* 0x000031330600b986 */ /* 0x0001e2000c101124 */
[----:B------:R-:W-:Y:S05]  /*3180*/  @P5 BRA `(.L_x_94) ;  /* 0x00000000000c5947 */ /* 0x000fea0003800000 */
[----:B--2---:R-:W1:Y:S02]  /*3190*/  LDG.E.U8 R157, desc[UR36][R8.64+0x38] ;  /* 0x00003824089d7981 */ /* 0x004e64000c1e1100 */
[----:B-1----:R-:W-:-:S05]  /*31a0*/  PRMT R3, R157, 0x8880, RZ ;  /* 0x000088809d037816 */ /* 0x002fca00000000ff */
[----:B------:R-:W-:-:S07]  /*31b0*/  IMAD R12, R3, R156, RZ ;  /* 0x0000009c030c7224 */ /* 0x000fce00078e02ff */
.L_x_94:
[----:B------:R-:W-:Y:S05]  /*31c0*/  BSYNC B1 ;  /* 0x0000000000017941 */ /* 0x000fea0003800000 */
.L_x_93:
[----:B-1----:R-:W-:Y:S01]  /*31d0*/  @!P5 IMAD R3, R52, R155, R12 ;  /* 0x0000009b3403d224 */ /* 0x002fe200078e020c */
[----:B------:R-:W-:Y:S04]  /*31e0*/  BSSY B1, `(.L_x_95) ;  /* 0x0000006000017945 */ /* 0x000fe80003800000 */
[----:B------:R1:W-:Y:S01]  /*31f0*/  @!P5 STG.E.U8 desc[UR36][R4.64+0x38], R3 ;  /* 0x000038030400d986 */ /* 0x0003e2000c101124 */
[----:B------:R-:W-:Y:S05]  /*3200*/  @P2 BRA `(.L_x_96) ;  /* 0x00000000000c2947 */ /* 0x000fea0003800000 */
[----:B--2---:R-:W1:Y:S02]  /*3210*/  LDG.E.U8 R157, desc[UR36][R8.64+0x39] ;  /* 0x00003924089d7981 */ /* 0x004e64000c1e1100 */
[----:B-1----:R-:W-:-:S05]  /*3220*/  PRMT R3, R157, 0x8880, RZ ;  /* 0x000088809d037816 */ /* 0x002fca00000000ff */
[----:B------:R-:W-:-:S07]  /*3230*/  IMAD R12, R3, R156, RZ ;  /* 0x0000009c030c7224 */ /* 0x000fce00078e02ff */
.L_x_96:
[----:B------:R-:W-:Y:S05]  /*3240*/  BSYNC B1 ;  /* 0x0000000000017941 */ /* 0x000fea0003800000 */
.L_x_95:
        /* <DEDUP_REMOVED lines=11> */
.L_x_98:
[----:B------:R-:W-:Y:S05]  /*3300*/  BSYNC B1 ;  /* 0x0000000000017941 */ /* 0x000fea0003800000 */
.L_x_97:
[----:B-1----:R-:W-:Y:S01]  /*3310*/  @!P4 IMAD R3, R54, R155, R12 ;  /* 0x0000009b3603c224 */ /* 0x002fe200078e020c */
[----:B------:R-:W-:Y:S04]  /*3320*/  BSSY B1, `(.L_x_99) ;  /* 0x0000006000017945 */ /* 0x000fe80003800000 */
[----:B------:R1:W-:Y:S01]  /*3330*/  @!P4 STG.E.U8 desc[UR36][R6.64+0x38], R3 ;  /* 0x000038030600c986 */ /* 0x0003e2000c101124 */
[----:B------:R-:W-:Y:S05]  /*3340*/  @P3 BRA `(.L_x_100) ;  /* 0x00000000000c3947 */ /* 0x000fea0003800000 */
[----:B--2---:R-:W1:Y:S02]  /*3350*/  LDG.E.U8 R157, desc[UR36][R10.64+0x39] ;  /* 0x000039240a9d7981 */ /* 0x004e64000c1e1100 */
[----:B-1----:R-:W-:-:S05]  /*3360*/  PRMT R3, R157, 0x8880, RZ ;  /* 0x000088809d037816 */ /* 0x002fca00000000ff */
[----:B------:R-:W-:-:S07]  /*3370*/  IMAD R12, R3, R156, RZ ;  /* 0x0000009c030c7224 */ /* 0x000fce00078e02ff */
.L_x_100:
[----:B------:R-:W-:Y:S05]  /*3380*/  BSYNC B1 ;  /* 0x0000000000017941 */ /* 0x000fea0003800000 */
.L_x_99:
[----:B------:R-:W-:Y:S01]  /*3390*/  @!P3 IMAD R55, R55, R155, R12 ;  /* 0x0000009b3737b224 */ /* 0x000fe200078e020c */
[----:B------:R-:W-:Y:S04]  /*33a0*/  BSSY B1, `(.L_x_101) ;  /* 0x0000006000017945 */ /* 0x000fe80003800000 */
[----:B------:R0:W-:Y:S01]  /*33b0*/  @!P3 STG.E.U8 desc[UR36][R6.64+0x39], R55 ;  /* 0x000039370600b986 */ /* 0x0001e2000c101124 */
[----:B------:R-:W-:Y:S05]  /*33c0*/  @P5 BRA `(.L_x_102) ;  /* 0x00000000000c5947 */ /* 0x000fea0003800000 */
[----:B--2---:R-:W1:Y:S02]  /*33d0*/  LDG.E.U8 R157, desc[UR36][R8.64+0x40] ;  /* 0x00004024089d7981 */ /* 0x004e64000c1e1100 */
[----:B-1----:R-:W-:-:S05]  /*33e0*/  PRMT R3, R157, 0x8880, RZ ;  /* 0x000088809d037816 */ /* 0x002fca00000000ff */
[----:B------:R-:W-:-:S07]  /*33f0*/  IMAD R12, R3, R156, RZ ;  /* 0x0000009c030c7224 */ /* 0x000fce00078e02ff */
.L_x_102:
[----:B------:R-:W-:Y:S05]  /*3400*/  BSYNC B1 ;  /* 0x0000000000017941 */ /* 0x000fea0003800000 */
.L_x_101:
[----:B-1----:R-:W-:Y:S01]  /*3410*/  @!P5 IMAD R3, R56, R155, R12 ;  /* 0x0000009b3803d224 */ /* 0x002fe200078e020c */
[----:B------:R-:W-:Y:S04]  /*3420*/  BSSY B1, `(.L_x_103) ;  /* 0x0000006000017945 */ /* 0x000fe80003800000 */
[----:B------:R1:W-:Y:S01]  /*3430*/  @!P5 STG.E.U8 desc[UR36][R4.64+0x40], R3 ;  /* 0x000040030400d986 */ /* 0x0003e2000c101124 */
[----:B------:R-:W-:Y:S05]  /*3440*/  @P2 BRA `(.L_x_104) ;  /* 0x00000000000c2947 */ /* 0x000fea0003800000 */
[----:B--2---:R-:W1:Y:S02]  /*3450*/  LDG.E.U8 R157, desc[UR36][R8.64+0x41] ;  /* 0x00004124089d7981 */ /* 0x004e64000c1e1100 */
[----:B-1----:R-:W-:-:S05]  /*3460*/  PRMT R3, R157, 0x8880, RZ ;  /* 0x000088809d037816 */ /* 0x002fca00000000ff */
[----:B------:R-:W-:-:S07]  /*3470*/  IMAD R12, R3, R156, RZ ;  /* 0x0000009c030c7224 */ /* 0x000fce00078e02ff */
.L_x_104:
[----:B------:R-:W-:Y:S05]  /*3480*/  BSYNC B1 ;  /* 0x0000000000017941 */ /* 0x000fea0003800000 */
.L_x_103:
        /* <DEDUP_REMOVED lines=11> */
.L_x_106:
[----:B------:R-:W-:Y:S05]  /*3540*/  BSYNC B1 ;  /* 0x0000000000017941 */ /* 0x000fea0003800000 */
.L_x_105:
[----:B-1----:R-:W-:Y:S01]  /*3550*/  @!P4 IMAD R3, R58, R155, R12 ;  /* 0x0000009b3a03c224 */ /* 0x002fe200078e020c */
[----:B------:R-:W-:Y:S04]  /*3560*/  BSSY B1, `(.L_x_107) ;  /* 0x0000006000017945 */ /* 0x000fe80003800000 */
[----:B------:R1:W-:Y:S01]  /*3570*/  @!P4 STG.E.U8 desc[UR36][R6.64+0x40], R3 ;  /* 0x000040030600c986 */ /* 0x0003e2000c101124 */
[----:B------:R-:W-:Y:S05]  /*3580*/  @P3 BRA `(.L_x_108) ;  /* 0x00000000000c3947 */ /* 0x000fea0003800000 */
[----:B--2---:R-:W1:Y:S02]  /*3590*/  LDG.E.U8 R157, desc[UR36][R10.64+0x41] ;  /* 0x000041240a9d7981 */ /* 0x004e64000c1e1100 */
[----:B-1----:R-:W-:-:S05]  /*35a0*/  PRMT R3, R157, 0x8880, RZ ;  /* 0x000088809d037816 */ /* 0x002fca00000000ff */
[----:B------:R-:W-:-:S07]  /*35b0*/  IMAD R12, R3, R156, RZ ;  /* 0x0000009c030c7224 */ /* 0x000fce00078e02ff */
.L_x_108:
[----:B------:R-:W-:Y:S05]  /*35c0*/  BSYNC B1 ;  /* 0x0000000000017941 */ /* 0x000fea0003800000 */
.L_x_107:
[----:B------:R-:W-:Y:S01]  /*35d0*/  @!P3 IMAD R59, R59, R155, R12 ;  /* 0x0000009b3b3bb224 */ /* 0x000fe200078e020c */
[----:B------:R-:W-:Y:S04]  /*35e0*/  BSSY B1, `(.L_x_109) ;  /* 0x0000006000017945 */ /* 0x000fe80003800000 */
[----:B------:R0:W-:Y:S01]  /*35f0*/  @!P3 STG.E.U8 desc[UR36][R6.64+0x41], R59 ;  /* 0x0000413b0600b986 */ /* 0x0001e2000c101124 */
[----:B------:R-:W-:Y:S05]  /*3600*/  @P5 BRA `(.L_x_110) ;  /* 0x00000000000c5947 */ /* 0x000fea0003800000 */
[----:B--2---:R-:W1:Y:S02]  /*3610*/  LDG.E.U8 R157, desc[UR36][R8.64+0x48] ;  /* 0x00004824089d7981 */ /* 0x004e64000c1e1100 */
[----:B-1----:R-:W-:-:S05]  /*3620*/  PRMT R3, R157, 0x8880, RZ ;  /* 0x000088809d037816 */ /* 0x002fca00000000ff */
[----:B------:R-:W-:-:S07]  /*3630*/  IMAD R12, R3, R156, RZ ;  /* 0x0000009c030c7224 */ /* 0x000fce00078e02ff */
.L_x_110:
[----:B------:R-:W-:Y:S05]  /*3640*/  BSYNC B1 ;  /* 0x0000000000017941 */ /* 0x000fea0003800000 */
.L_x_109:
[----:B-1----:R-:W-:Y:S01]  /*3650*/  @!P5 IMAD R3, R60, R155, R12 ;  /* 0x0000009b3c03d224 */ /* 0x002fe200078e020c */
[----:B------:R-:W-:Y:S04]  /*3660*/  BSSY B1, `(.L_x_111) ;  /* 0x0000006000017945 */ /* 0x000fe80003800000 */
[----:B------:R1:W-:Y:S01]  /*3670*/  @!P5 STG.E.U8 desc[UR36][R4.64+0x48], R3 ;  /* 0x000048030400d986 */ /* 0x0003e2000c101124 */
[----:B------:R-:W-:Y:S05]  /*3680*/  @P2 BRA `(.L_x_112) ;  /* 0x00000000000c2947 */ /* 0x000fea0003800000 */
[----:B--2---:R-:W1:Y:S02]  /*3690*/  LDG.E.U8 R157, desc[UR36][R8.64+0x49] ;  /* 0x00004924089d7981 */ /* 0x004e64000c1e1100 */
[----:B-1----:R-:W-:-:S05]  /*36a0*/  PRMT R3, R157, 0x8880, RZ ;  /* 0x000088809d037816 */ /* 0x002fca00000000ff */
[----:B------:R-:W-:-:S07]  /*36b0*/  IMAD R12, R3, R156, RZ ;  /* 0x0000009c030c7224 */ /* 0x000fce00078e02ff */
.L_x_112:
[----:B------:R-:W-:Y:S05]  /*36c0*/  BSYNC B1 ;  /* 0x0000000000017941 */ /* 0x000fea0003800000 */
.L_x_111:
        /* <DEDUP_REMOVED lines=11> */
.L_x_114:
[----:B------:R-:W-:Y:S05]  /*3780*/  BSYNC B1 ;  /* 0x0000000000017941 */ /* 0x000fea0003800000 */
.L_x_113:
[----:B-1----:R-:W-:Y:S01]  /*3790*/  @!P4 IMAD R3, R62, R155, R12 ;  /* 0x0000009b3e03c224 */ /* 0x002fe200078e020c */
[----:B------:R-:W-:Y:S04]  /*37a0*/  BSSY B1, `(.L_x_115) ;  /* 0x0000006000017945 */ /* 0x000fe80003800000 */
[----:B------:R1:W-:Y:S01]  /*37b0*/  @!P4 STG.E.U8 desc[UR36][R6.64+0x48], R3 ;  /* 0x000048030600c986 */ /* 0x0003e2000c101124 */
[----:B------:R-:W-:Y:S05]  /*37c0*/  @P3 BRA `(.L_x_116) ;  /* 0x00000000000c3947 */ /* 0x000fea0003800000 */
[----:B--2---:R-:W1:Y:S02]  /*37d0*/  LDG.E.U8 R157, desc[UR36][R10.64+0x49] ;  /* 0x000049240a9d7981 */ /* 0x004e64000c1e1100 */
[----:B-1----:R-:W-:-:S05]  /*37e0*/  PRMT R3, R157, 0x8880, RZ ;  /* 0x000088809d037816 */ /* 0x002fca00000000ff */
[----:B------:R-:W-:-:S07]  /*37f0*/  IMAD R12, R3, R156, RZ ;  /* 0x0000009c030c7224 */ /* 0x000fce00078e02ff */
.L_x_116:
[----:B------:R-:W-:Y:S05]  /*3800*/  BSYNC B1 ;  /* 0x0000000000017941 */ /* 0x000fea0003800000 */
.L_x_115:
[----:B------:R-:W-:Y:S01]  /*3810*/  @!P3 IMAD R63, R63, R155, R12 ;  /* 0x0000009b3f3fb224 */ /* 0x000fe200078e020c */
[----:B------:R-:W-:Y:S04]  /*3820*/  BSSY B1, `(.L_x_117) ;  /* 0x0000006000017945 */ /* 0x000fe80003800000 */
[----:B------:R0:W-:Y:S01]  /*3830*/  @!P3 STG.E.U8 desc[UR36][R6.64+0x49], R63 ;  /* 0x0000493f0600b986 */ /* 0x0001e2000c101124 */
[----:B------:R-:W-:Y:S05]  /*3840*/  @P5 BRA `(.L_x_118) ;  /* 0x00000000000c5947 */ /* 0x000fea0003800000 */
[----:B--2---:R-:W1:Y:S02]  /*3850*/  LDG.E.U8 R157, desc[UR36][R8.64+0x50] ;  /* 0x00005024089d7981 */ /* 0x004e64000c1e1100 */
[----:B-1----:R-:W-:-:S05]  /*3860*/  PRMT R3, R157, 0x8880, RZ ;  /* 0x000088809d037816 */ /* 0x002fca00000000ff */
[----:B------:R-:W-:-:S07]  /*3870*/  IMAD R12, R3, R156, RZ ;  /* 0x0000009c030c7224 */ /* 0x000fce00078e02ff */
.L_x_118:
[----:B------:R-:W-:Y:S05]  /*3880*/  BSYNC B1 ;  /* 0x0000000000017941 */ /* 0x000fea0003800000 */
.L_x_117:
[----:B-1----:R-:W-:Y:S01]  /*3890*/  @!P5 IMAD R3, R64, R155, R12 ;  /* 0x0000009b4003d224 */ /* 0x002fe200078e020c */
[----:B------:R-:W-:Y:S04]  /*38a0*/  BSSY B1, `(.L_x_119) ;  /* 0x0000006000017945 */ /* 0x000fe80003800000 */
[----:B------:R1:W-:Y:S01]  /*38b0*/  @!P5 STG.E.U8 desc[UR36][R4.64+0x50], R3 ;  /* 0x000050030400d986 */ /* 0x0003e2000c101124 */
[----:B------:R-:W-:Y:S05]  /*38c0*/  @P2 BRA `(.L_x_120) ;  /* 0x00000000000c2947 */ /* 0x000fea0003800000 */
[----:B--2---:R-:W1:Y:S02]  /*38d0*/  LDG.E.U8 R157, desc[UR36][R8.64+0x51] ;  /* 0x00005124089d7981 */ /* 0x004e64000c1e1100 */
[----:B-1----:R-:W-:-:S05]  /*38e0*/  PRMT R3, R157, 0x8880, RZ ;  /* 0x000088809d037816 */ /* 0x002fca00000000ff */
[----:B------:R-:W-:-:S07]  /*38f0*/  IMAD R12, R3, R156, RZ ;  /* 0x0000009c030c7224 */ /* 0x000fce00078e02ff */
.L_x_120:
[----:B------:R-:W-:Y:S05]  /*3900*/  BSYNC B1 ;  /* 0x0000000000017941 */ /* 0x000fea0003800000 */
.L_x_119:
        /* <DEDUP_REMOVED lines=11> */
.L_x_122:
[----:B------:R-:W-:Y:S05]  /*39c0*/  BSYNC B1 ;  /* 0x0000000000017941 */ /* 0x000fea0003800000 */
.L_x_121:
[----:B-1----:R-:W-:Y:S01]  /*39d0*/  @!P4 IMAD R3, R66, R155, R12 ;  /* 0x0000009b4203c224 */ /* 0x002fe200078e020c */
[----:B------:R-:W-:Y:S04]  /*39e0*/  BSSY B1, `(.L_x_123) ;  /* 0x0000006000017945 */ /* 0x000fe80003800000 */
[----:B------:R1:W-:Y:S01]  /*39f0*/  @!P4 STG.E.U8 desc[UR36][R6.64+0x50], R3 ;  /* 0x000050030600c986 */ /* 0x0003e2000c101124 */
[----:B------:R-:W-:Y:S05]  /*3a00*/  @P3 BRA `(.L_x_124) ;  /* 0x00000000000c3947 */ /* 0x000fea0003800000 */
[----:B--2---:R-:W1:Y:S02]  /*3a10*/  LDG.E.U8 R157, desc[UR36][R10.64+0x51] ;  /* 0x000051240a9d7981 */ /* 0x004e64000c1e1100 */
[----:B-1----:R-:W-:-:S05]  /*3a20*/  PRMT R3, R157, 0x8880, RZ ;  /* 0x000088809d037816 */ /* 0x002fca00000000ff */
[----:B------:R-:W-:-:S07]  /*3a30*/  IMAD R12, R3, R156, RZ ;  /* 0x0000009c030c7224 */ /* 0x000fce00078e02ff */
.L_x_124:
[----:B------:R-:W-:Y:S05]  /*3a40*/  BSYNC B1 ;  /* 0x0000000000017941 */ /* 0x000fea0003800000 */
.L_x_123:
[----:B------:R-:W-:Y:S01]  /*3a50*/  @!P3 IMAD R67, R67, R155, R12 ;  /* 0x0000009b4343b224 */ /* 0x000fe200078e020c */
[----:B------:R-:W-:Y:S04]  /*3a60*/  BSSY B1, `(.L_x_125) ;  /* 0x0000006000017945 */ /* 0x000fe80003800000 */
[----:B------:R0:W-:Y:S01]  /*3a70*/  @!P3 STG.E.U8 desc[UR36][R6.64+0x51], R67 ;  /* 0x000051430600b986 */ /* 0x0001e2000c101124 */
[----:B------:R-:W-:Y:S05]  /*3a80*/  @P5 BRA `(.L_x_126) ;  /* 0x00000000000c5947 */ /* 0x000fea0003800000 */
[----:B--2---:R-:W1:Y:S02]  /*3a90*/  LDG.E.U8 R157, desc[UR36][R8.64+0x58] ;  /* 0x00005824089d7981 */ /* 0x004e64000c1e1100 */
[----:B-1----:R-:W-:-:S05]  /*3aa0*/  PRMT R3, R157, 0x8880, RZ ;  /* 0x000088809d037816 */ /* 0x002fca00000000ff */
[----:B------:R-:W-:-:S07]  /*3ab0*/  IMAD R12, R3, R156, RZ ;  /* 0x0000009c030c7224 */ /* 0x000fce00078e02ff */
.L_x_126:
[----:B------:R-:W-:Y:S05]  /*3ac0*/  BSYNC B1 ;  /* 0x0000000000017941 */ /* 0x000fea0003800000 */
.L_x_125:
[----:B-1----:R-:W-:Y:S01]  /*3ad0*/  @!P5 IMAD R3, R68, R155, R12 ;  /* 0x0000009b4403d224 */ /* 0x002fe200078e020c */
[----:B------:R-:W-:Y:S04]  /*3ae0*/  BSSY B1, `(.L_x_127) ;  /* 0x0000006000017945 */ /* 0x000fe80003800000 */
[----:B------:R1:W-:Y:S01]  /*3af0*/  @!P5 STG.E.U8 desc[UR36][R4.64+0x58], R3 ;  /* 0x000058030400d986 */ /* 0x0003e2000c101124 */
[----:B------:R-:W-:Y:S05]  /*3b00*/  @P2 BRA `(.L_x_128) ;  /* 0x00000000000c2947 */ /* 0x000fea0003800000 */
[----:B--2---:R-:W1:Y:S02]  /*3b10*/  LDG.E.U8 R157, desc[UR36][R8.64+0x59] ;  /* 0x00005924089d7981 */ /* 0x004e64000c1e1100 */
[----:B-1----:R-:W-:-:S05]  /*3b20*/  PRMT R3, R157, 0x8880, RZ ;  /* 0x000088809d037816 */ /* 0x002fca00000000ff */
[----:B------:R-:W-:-:S07]  /*3b30*/  IMAD R12, R3, R156, RZ ;  /* 0x0000009c030c7224 */ /* 0x000fce00078e02ff */
.L_x_128:
[----:B------:R-:W-:Y:S05]  /*3b40*/  BSYNC B1 ;  /* 0x0000000000017941 */ /* 0x000fea0003800000 */
.L_x_127:
        /* <DEDUP_REMOVED lines=11> */
.L_x_130:
[----:B------:R-:W-:Y:S05]  /*3c00*/  BSYNC B1 ;  /* 0x0000000000017941 */ /* 0x000fea0003800000 */
.L_x_129:
[----:B-1----:R-:W-:Y:S01]  /*3c10*/  @!P4 IMAD R3, R70, R155, R12 ;  /* 0x0000009b4603c224 */ /* 0x002fe200078e020c */
[----:B------:R-:W-:Y:S04]  /*3c20*/  BSSY B1, `(.L_x_131) ;  /* 0x0000006000017945 */ /* 0x000fe80003800000 */
[----:B------:R1:W-:Y:S01]  /*3c30*/  @!P4 STG.E.U8 desc[UR36][R6.64+0x58], R3 ;  /* 0x000058030600c986 */ /* 0x0003e2000c101124 */
[----:B------:R-:W-:Y:S05]  /*3c40*/  @P3 BRA `(.L_x_132) ;  /* 0x00000000000c3947 */ /* 0x000fea0003800000 */
[----:B--2---:R-:W1:Y:S02]  /*3c50*/  LDG.E.U8 R157, desc[UR36][R10.64+0x59] ;  /* 0x000059240a9d7981 */ /* 0x004e64000c1e1100 */
[----:B-1----:R-:W-:-:S05]  /*3c60*/  PRMT R3, R157, 0x8880, RZ ;  /* 0x000088809d037816 */ /* 0x002fca00000000ff */
[----:B------:R-:W-:-:S07]  /*3c70*/  IMAD R12, R3, R156, RZ ;  /* 0x0000009c030c7224 */ /* 0x000fce00078e02ff */
.L_x_132:
[----:B------:R-:W-:Y:S05]  /*3c80*/  BSYNC B1 ;  /* 0x0000000000017941 */ /* 0x000fea0003800000 */
.L_x_131:
[----:B------:R-:W-:Y:S01]  /*3c90*/  @!P3 IMAD R71, R71, R155, R12 ;  /* 0x0000009b4747b224 */ /* 0x000fe200078e020c */
[----:B------:R-:W-:Y:S04]  /*3ca0*/  BSSY B1, `(.L_x_133) ;  /* 0x0000006000017945 */ /* 0x000fe80003800000 */
[----:B------:R0:W-:Y:S01]  /*3cb0*/  @!P3 STG.E.U8 desc[UR36][R6.64+0x59], R71 ;  /* 0x000059470600b986 */ /* 0x0001e2000c101124 */
[----:B------:R-:W-:Y:S05]  /*3cc0*/  @P5 BRA `(.L_x_134) ;  /* 0x00000000000c5947 */ /* 0x000fea0003800000 */
[----:B--2---:R-:W1:Y:S02]  /*3cd0*/  LDG.E.U8 R157, desc[UR36][R8.64+0x60] ;  /* 0x00006024089d7981 */ /* 0x004e64000c1e1100 */
[----:B-1----:R-:W-:-:S05]  /*3ce0*/  PRMT R3, R157, 0x8880, RZ ;  /* 0x000088809d037816 */ /* 0x002fca00000000ff */
[----:B------:R-:W-:-:S07]  /*3cf0*/  IMAD R12, R3, R156, RZ ;  /* 0x0000009c030c7224 */ /* 0x000fce00078e02ff */
.L_x_134:
[----:B------:R-:W-:Y:S05]  /*3d00*/  BSYNC B1 ;  /* 0x0000000000017941 */ /* 0x000fea0003800000 */
.L_x_133:
[----:B-1----:R-:W-:Y:S01]  /*3d10*/  @!P5 IMAD R3, R72, R155, R12 ;  /* 0x0000009b4803d224 */ /* 0x002fe200078e020c */
[----:B------:R-:W-:Y:S04]  /*3d20*/  BSSY B1, `(.L_x_135) ;  /* 0x0000006000017945 */ /* 0x000fe80003800000 */
[----:B------:R1:W-:Y:S01]  /*3d30*/  @!P5 STG.E.U8 desc[UR36][R4.64+0x60], R3 ;  /* 0x000060030400d986 */ /* 0x0003e2000c101124 */
[----:B------:R-:W-:Y:S05]  /*3d40*/  @P2 BRA `(.L_x_136) ;  /* 0x00000000000c2947 */ /* 0x000fea0003800000 */
[----:B--2---:R-:W1:Y:S02]  /*3d50*/  LDG.E.U8 R157, desc[UR36][R8.64+0x61] ;  /* 0x00006124089d7981 */ /* 0x004e64000c1e1100 */
[----:B-1----:R-:W-:-:S05]  /*3d60*/  PRMT R3, R157, 0x8880, RZ ;  /* 0x000088809d037816 */ /* 0x002fca00000000ff */
[----:B------:R-:W-:-:S07]  /*3d70*/  IMAD R12, R3, R156, RZ ;  /* 0x0000009c030c7224 */ /* 0x000fce00078e02ff */
.L_x_136:
[----:B------:R-:W-:Y:S05]  /*3d80*/  BSYNC B1 ;  /* 0x0000000000017941 */ /* 0x000fea0003800000 */
.L_x_135:
        /* <DEDUP_REMOVED lines=11> */
.L_x_138:
[----:B------:R-:W-:Y:S05]  /*3e40*/  BSYNC B1 ;  /* 0x0000000000017941 */ /* 0x000fea0003800000 */
.L_x_137:
[----:B-1----:R-:W-:Y:S01]  /*3e50*/  @!P4 IMAD R3, R74, R155, R12 ;  /* 0x0000009b4a03c224 */ /* 0x002fe200078e020c */
[----:B------:R-:W-:Y:S04]  /*3e60*/  BSSY B1, `(.L_x_139) ;  /* 0x0000006000017945 */ /* 0x000fe80003800000 */
[----:B------:R1:W-:Y:S01]  /*3e70*/  @!P4 STG.E.U8 desc[UR36][R6.64+0x60], R3 ;  /* 0x000060030600c986 */ /* 0x0003e2000c101124 */
[----:B------:R-:W-:Y:S05]  /*3e80*/  @P3 BRA `(.L_x_140) ;  /* 0x00000000000c3947 */ /* 0x000fea0003800000 */
[----:B--2---:R-:W1:Y:S02]  /*3e90*/  LDG.E.U8 R157, desc[UR36][R10.64+0x61] ;  /* 0x000061240a9d7981 */ /* 0x004e64000c1e1100 */
[----:B-1----:R-:W-:-:S05]  /*3ea0*/  PRMT R3, R157, 0x8880, RZ ;  /* 0x000088809d037816 */ /* 0x002fca00000000ff */
[----:B------:R-:W-:-:S07]  /*3eb0*/  IMAD R12, R3, R156, RZ ;  /* 0x0000009c030c7224 */ /* 0x000fce00078e02ff */
.L_x_140:
[----:B------:R-:W-:Y:S05]  /*3ec0*/  BSYNC B1 ;  /* 0x0000000000017941 */ /* 0x000fea0003800000 */
.L_x_139:
[----:B------:R-:W-:Y:S01]  /*3ed0*/  @!P3 IMAD R75, R75, R155, R12 ;  /* 0x0000009b4b4bb224 */ /* 0x000fe200078e020c */
[----:B------:R-:W-:Y:S04]  /*3ee0*/  BSSY B1, `(.L_x_141) ;  /* 0x0000006000017945 */ /* 0x000fe80003800000 */
[----:B------:R0:W-:Y:S01]  /*3ef0*/  @!P3 STG.E.U8 desc[UR36][R6.64+0x61], R75 ;  /* 0x0000614b0600b986 */ /* 0x0001e2000c101124 */
[----:B------:R-:W-:Y:S05]  /*3f00*/  @P5 BRA `(.L_x_142) ;  /* 0x00000000000c5947 */ /* 0x000fea0003800000 */
[----:B--2---:R-:W1:Y:S02]  /*3f10*/  LDG.E.U8 R157, desc[UR36][R8.64+0x68] ;  /* 0x00006824089d7981 */ /* 0x004e64000c1e1100 */
[----:B-1----:R-:W-:-:S05]  /*3f20*/  PRMT R3, R157, 0x8880, RZ ;  /* 0x000088809d037816 */ /* 0x002fca00000000ff */
[----:B------:R-:W-:-:S07]  /*3f30*/  IMAD R12, R3, R156, RZ ;  /* 0x0000009c030c7224 */ /* 0x000fce00078e02ff */
.L_x_142:
[----:B------:R-:W-:Y:S05]  /*3f40*/  BSYNC B1 ;  /* 0x0000000000017941 */ /* 0x000fea0003800000 */
.L_x_141:
[----:B-1----:R-:W-:Y:S01]  /*3f50*/  @!P5 IMAD R3, R76, R155, R12 ;  /* 0x0000009b4c03d224 */ /* 0x002fe200078e020c */
[----:B------:R-:W-:Y:S04]  /*3f60*/  BSSY B1, `(.L_x_143) ;  /* 0x0000006000017945 */ /* 0x000fe80003800000 */
[----:B------:R1:W-:Y:S01]  /*3f70*/  @!P5 STG.E.U8 desc[UR36][R4.64+0x68], R3 ;  /* 0x000068030400d986 */ /* 0x0003e2000c101124 */
[----:B------:R-:W-:Y:S05]  /*3f80*/  @P2 BRA `(.L_x_144) ;  /* 0x00000000000c2947 */ /* 0x000fea0003800000 */
[----:B--2---:R-:W1:Y:S02]  /*3f90*/  LDG.E.U8 R157, desc[UR36][R8.64+0x69] ;  /* 0x00006924089d7981 */ /* 0x004e64000c1e1100 */
[----:B-1----:R-:W-:-:S05]  /*3fa0*/  PRMT R3, R157, 0x8880, RZ ;  /* 0x000088809d037816 */ /* 0x002fca00000000ff */
[----:B------:R-:W-:-:S07]  /*3fb0*/  IMAD R12, R3, R156, RZ ;  /* 0x0000009c030c7224 */ /* 0x000fce00078e02ff */
.L_x_144:
[----:B------:R-:W-:Y:S05]  /*3fc0*/  BSYNC B1 ;  /* 0x0000000000017941 */ /* 0x000fea0003800000 */
.L_x_143:
        /* <DEDUP_REMOVED lines=11> */
.L_x_146:
[----:B------:R-:W-:Y:S05]  /*4080*/  BSYNC B1 ;  /* 0x0000000000017941 */ /* 0x000fea0003800000 */
.L_x_145:
[----:B-1----:R-:W-:Y:S01]  /*4090*/  @!P4 IMAD R3, R78, R155, R12 ;  /* 0x0000009b4e03c224 */ /* 0x002fe200078e020c */
[----:B------:R-:W-:Y:S04]  /*40a0*/  BSSY B1, `(.L_x_147) ;  /* 0x0000006000017945 */ /* 0x000fe80003800000 */
[----:B------:R1:W-:Y:S01]  /*40b0*/  @!P4 STG.E.U8 desc[UR36][R6.64+0x68], R3 ;  /* 0x000068030600c986 */ /* 0x0003e2000c101124 */
[----:B------:R-:W-:Y:S05]  /*40c0*/  @P3 BRA `(.L_x_148) ;  /* 0x00000000000c3947 */ /* 0x000fea0003800000 */
[----:B--2---:R-:W1:Y:S02]  /*40d0*/  LDG.E.U8 R157, desc[UR36][R10.64+0x69] ;  /* 0x000069240a9d7981 */ /* 0x004e64000c1e1100 */
[----:B-1----:R-:W-:-:S05]  /*40e0*/  PRMT R3, R157, 0x8880, RZ ;  /* 0x000088809d037816 */ /* 0x002fca00000000ff */
[----:B------:R-:W-:-:S07]  /*40f0*/  IMAD R12, R3, R156, RZ ;  /* 0x0000009c030c7224 */ /* 0x000fce00078e02ff */
.L_x_148:
[----:B------:R-:W-:Y:S05]  /*4100*/  BSYNC B1 ;  /* 0x0000000000017941 */ /* 0x000fea0003800000 */
.L_x_147:
[----:B------:R-:W-:Y:S01]  /*4110*/  @!P3 IMAD R79, R79, R155, R12 ;  /* 0x0000009b4f4fb224 */ /* 0x000fe200078e020c */
[----:B------:R-:W-:Y:S04]  /*4120*/  BSSY B1, `(.L_x_149) ;  /* 0x0000006000017945 */ /* 0x000fe80003800000 */
[----:B------:R0:W-:Y:S01]  /*4130*/  @!P3 STG.E.U8 desc[UR36][R6.64+0x69], R79 ;  /* 0x0000694f0600b986 */ /* 0x0001e2000c101124 */
[----:B------:R-:W-:Y:S05]  /*4140*/  @P5 BRA `(.L_x_150) ;  /* 0x00000000000c5947 */ /* 0x000fea0003800000 */
[----:B--2---:R-:W1:Y:S02]  /*4150*/  LDG.E.U8 R157, desc[UR36][R8.64+0x70] ;  /* 0x00007024089d7981 */ /* 0x004e64000c1e1100 */
[----:B-1----:R-:W-:-:S05]  /*4160*/  PRMT R3, R157, 0x8880, RZ ;  /* 0x000088809d037816 */ /* 0x002fca00000000ff */
[----:B------:R-:W-:-:S07]  /*4170*/  IMAD R12, R3, R156, RZ ;  /* 0x0000009c030c7224 */ /* 0x000fce00078e02ff */
.L_x_150:
[----:B------:R-:W-:Y:S05]  /*4180*/  BSYNC B1 ;  /* 0x0000000000017941 */ /* 0x000fea0003800000 */
.L_x_149:
[----:B-1----:R-:W-:Y:S01]  /*4190*/  @!P5 IMAD R3, R80, R155, R12 ;  /* 0x0000009b5003d224 */ /* 0x002fe200078e020c */
[----:B------:R-:W-:Y:S04]  /*41a0*/  BSSY B1, `(.L_x_151) ;  /* 0x0000006000017945 */ /* 0x000fe80003800000 */
[----:B------:R1:W-:Y:S01]  /*41b0*/  @!P5 STG.E.U8 desc[UR36][R4.64+0x70], R3 ;  /* 0x000070030400d986 */ /* 0x0003e2000c101124 */
[----:B------:R-:W-:Y:S05]  /*41c0*/  @P2 BRA `(.L_x_152) ;  /* 0x00000000000c2947 */ /* 0x000fea0003800000 */
[----:B--2---:R-:W1:Y:S02]  /*41d0*/  LDG.E.U8 R157, desc[UR36][R8.64+0x71] ;  /* 0x00007124089d7981 */ /* 0x004e64000c1e1100 */
[----:B-1----:R-:W-:-:S05]  /*41e0*/  PRMT R3, R157, 0x8880, RZ ;  /* 0x000088809d037816 */ /* 0x002fca00000000ff */
[----:B------:R-:W-:-:S07]  /*41f0*/  IMAD R12, R3, R156, RZ ;  /* 0x0000009c030c7224 */ /* 0x000fce00078e02ff */
.L_x_152:
[----:B------:R-:W-:Y:S05]  /*4200*/  BSYNC B1 ;  /* 0x0000000000017941 */ /* 0x000fea0003800000 */
.L_x_151:
        /* <DEDUP_REMOVED lines=11> */
.L_x_154:
[----:B------:R-:W-:Y:S05]  /*42c0*/  BSYNC B1 ;  /* 0x0000000000017941 */ /* 0x000fea0003800000 */
.L_x_153:
[----:B-1----:R-:W-:Y:S01]  /*42d0*/  @!P4 IMAD R3, R82, R155, R12 ;  /* 0x0000009b5203c224 */ /* 0x002fe200078e020c */
[----:B------:R-:W-:Y:S04]  /*42e0*/  BSSY B1, `(.L_x_155) ;  /* 0x0000006000017945 */ /* 0x000fe80003800000 */
[----:B------:R1:W-:Y:S01]  /*42f0*/  @!P4 STG.E.U8 desc[UR36][R6.64+0x70], R3 ;  /* 0x000070030600c986 */ /* 0x0003e2000c101124 */
[----:B------:R-:W-:Y:S05]  /*4300*/  @P3 BRA `(.L_x_156) ;  /* 0x00000000000c3947 */ /* 0x000fea0003800000 */
[----:B--2---:R-:W1:Y:S02]  /*4310*/  LDG.E.U8 R157, desc[UR36][R10.64+0x71] ;  /* 0x000071240a9d7981 */ /* 0x004e64000c1e1100 */
[----:B-1----:R-:W-:-:S05]  /*4320*/  PRMT R3, R157, 0x8880, RZ ;  /* 0x000088809d037816 */ /* 0x002fca00000000ff */
[----:B------:R-:W-:-:S07]  /*4330*/  IMAD R12, R3, R156, RZ ;  /* 0x0000009c030c7224 */ /* 0x000fce00078e02ff */
.L_x_156:
[----:B------:R-:W-:Y:S05]  /*4340*/  BSYNC B1 ;  /* 0x0000000000017941 */ /* 0x000fea0003800000 */
.L_x_155:
[----:B------:R-:W-:Y:S01]  /*4350*/  @!P3 IMAD R83, R83, R155, R12 ;  /* 0x0000009b5353b224 */ /* 0x000fe200078e020c */
[----:B------:R-:W-:Y:S04]  /*4360*/  BSSY B1, `(.L_x_157) ;  /* 0x0000006000017945 */ /* 0x000fe80003800000 */
[----:B------:R0:W-:Y:S01]  /*4370*/  @!P3 STG.E.U8 desc[UR36][R6.64+0x71], R83 ;  /* 0x000071530600b986 */ /* 0x0001e2000c101124 */
[----:B------:R-:W-:Y:S05]  /*4380*/  @P5 BRA `(.L_x_158) ;  /* 0x00000000000c5947 */ /* 0x000fea0003800000 */
[----:B--2---:R-:W1:Y:S02]  /*4390*/  LDG.E.U8 R157, desc[UR36][R8.64+0x78] ;  /* 0x00007824089d7981 */ /* 0x004e64000c1e1100 */
[----:B-1----:R-:W-:-:S05]  /*43a0*/  PRMT R3, R157, 0x8880, RZ ;  /* 0x000088809d037816 */ /* 0x002fca00000000ff */
[----:B------:R-:W-:-:S07]  /*43b0*/  IMAD R12, R3, R156, RZ ;  /* 0x0000009c030c7224 */ /* 0x000fce00078e02ff */
.L_x_158:
[----:B------:R-:W-:Y:S05]  /*43c0*/  BSYNC B1 ;  /* 0x0000000000017941 */ /* 0x000fea0003800000 */
.L_x_157:
[----:B-1----:R-:W-:Y:S01]  /*43d0*/  @!P5 IMAD R3, R84, R155, R12 ;  /* 0x0000009b5403d224 */ /* 0x002fe200078e020c */
[----:B------:R-:W-:Y:S04]  /*43e0*/  BSSY B1, `(.L_x_159) ;  /* 0x0000006000017945 */ /* 0x000fe80003800000 */
[----:B------:R1:W-:Y:S01]  /*43f0*/  @!P5 STG.E.U8 desc[UR36][R4.64+0x78], R3 ;  /* 0x000078030400d986 */ /* 0x0003e2000c101124 */
[----:B------:R-:W-:Y:S05]  /*4400*/  @P2 BRA `(.L_x_160) ;  /* 0x00000000000c2947 */ /* 0x000fea0003800000 */
[----:B--2---:R-:W1:Y:S02]  /*4410*/  LDG.E.U8 R157, desc[UR36][R8.64+0x79] ;  /* 0x00007924089d7981 */ /* 0x004e64000c1e1100 */
[----:B-1----:R-:W-:-:S05]  /*4420*/  PRMT R3, R157, 0x8880, RZ ;  /* 0x000088809d037816 */ /* 0x002fca00000000ff */
[----:B------:R-:W-:-:S07]  /*4430*/  IMAD R12, R3, R156, RZ ;  /* 0x0000009c030c7224 */ /* 0x000fce00078e02ff */
.L_x_160:
[----:B------:R-:W-:Y:S05]  /*4440*/  BSYNC B1 ;  /* 0x0000000000017941 */ /* 0x000fea0003800000 */
.L_x_159:
        /* <DEDUP_REMOVED lines=11> */
.L_x_162:
[----:B------:R-:W-:Y:S05]  /*4500*/  BSYNC B1 ;  /* 0x0000000000017941 */ /* 0x000fea0003800000 */
.L_x_161:
[----:B-1----:R-:W-:Y:S01]  /*4510*/  @!P4 IMAD R3, R86, R155, R12 ;  /* 0x0000009b5603c224 */ /* 0x002fe200078e020c */
[----:B------:R-:W-:Y:S04]  /*4520*/  BSSY B1, `(.L_x_163) ;  /* 0x0000006000017945 */ /* 0x000fe80003800000 */
[----:B------:R1:W-:Y:S01]  /*4530*/  @!P4 STG.E.U8 desc[UR36][R6.64+0x78], R3 ;  /* 0x000078030600c986 */ /* 0x0003e2000c101124 */
[----:B------:R-:W-:Y:S05]  /*4540*/  @P3 BRA `(.L_x_164) ;  /* 0x00000000000c3947 */ /* 0x000fea0003800000 */
[----:B--2---:R-:W1:Y:S02]  /*4550*/  LDG.E.U8 R157, desc[UR36][R10.64+0x79] ;  /* 0x000079240a9d7981 */ /* 0x004e64000c1e1100 */
[----:B-1----:R-:W-:-:S05]  /*4560*/  PRMT R3, R157, 0x8880, RZ ;  /* 0x000088809d037816 */ /* 0x002fca00000000ff */
[----:B------:R-:W-:-:S07]  /*4570*/  IMAD R12, R3, R156, RZ ;  /* 0x0000009c030c7224 */ /* 0x000fce00078e02ff */
.L_x_164:
[----:B------:R-:W-:Y:S05]  /*4580*/  BSYNC B1 ;  /* 0x0000000000017941 */ /* 0x000fea0003800000 */
.L_x_163:
[----:B------:R-:W-:Y:S01]  /*4590*/  @!P3 IMAD R87, R87, R155, R12 ;  /* 0x0000009b5757b224 */ /* 0x000fe200078e020c */
[----:B------:R-:W-:Y:S04]  /*45a0*/  BSSY B1, `(.L_x_165) ;  /* 0x0000006000017945 */ /* 0x000fe80003800000 */
[----:B------:R0:W-:Y:S01]  /*45b0*/  @!P3 STG.E.U8 desc[UR36][R6.64+0x79], R87 ;  /* 0x000079570600b986 */ /* 0x0001e2000c101124 */
[----:B------:R-:W-:Y:S05]  /*45c0*/  @P5 BRA `(.L_x_166) ;  /* 0x00000000000c5947 */ /* 0x000fea0003800000 */
[----:B--2---:R-:W1:Y:S02]  /*45d0*/  LDG.E.U8 R157, desc[UR36][R8.64+0x80] ;  /* 0x00008024089d7981 */ /* 0x004e64000c1e1100 */
[----:B-1----:R-:W-:-:S05]  /*45e0*/  PRMT R3, R157, 0x8880, RZ ;  /* 0x000088809d037816 */ /* 0x002fca00000000ff */
[----:B------:R-:W-:-:S07]  /*45f0*/  IMAD R12, R3, R156, RZ ;  /* 0x0000009c030c7224 */ /* 0x000fce00078e02ff */
.L_x_166:
[----:B------:R-:W-:Y:S05]  /*4600*/  BSYNC B1 ;  /* 0x0000000000017941 */ /* 0x000fea0003800000 */
.L_x_165:
[----:B-1----:R-:W-:Y:S01]  /*4610*/  @!P5 IMAD R3, R88, R155, R12 ;  /* 0x0000009b5803d224 */ /* 0x002fe200078e020c */
[----:B------:R-:W-:Y:S04]  /*4620*/  BSSY B1, `(.L_x_167) ;  /* 0x0000006000017945 */ /* 0x000fe80003800000 */
[----:B------:R1:W-:Y:S01]  /*4630*/  @!P5 STG.E.U8 desc[UR36][R4.64+0x80], R3 ;  /* 0x000080030400d986 */ /* 0x0003e2000c101124 */
[----:B------:R-:W-:Y:S05]  /*4640*/  @P2 BRA `(.L_x_168) ;  /* 0x00000000000c2947 */ /* 0x000fea0003800000 */
[----:B--2---:R-:W1:Y:S02]  /*4650*/  LDG.E.U8 R157, desc[UR36][R8.64+0x81] ;  /* 0x00008124089d7981 */ /* 0x004e64000c1e1100 */
[----:B-1----:R-:W-:-:S05]  /*4660*/  PRMT R3, R157, 0x8880, RZ ;  /* 0x000088809d037816 */ /* 0x002fca00000000ff */
[----:B------:R-:W-:-:S07]  /*4670*/  IMAD R12, R3, R156, RZ ;  /* 0x0000009c030c7224 */ /* 0x000fce00078e02ff */
.L_x_168:
[----:B------:R-:W-:Y:S05]  /*4680*/  BSYNC B1 ;  /* 0x0000000000017941 */ /* 0x000fea0003800000 */
.L_x_167:
        /* <DEDUP_REMOVED lines=11> */
.L_x_170:
[----:B------:R-:W-:Y:S05]  /*4740*/  BSYNC B1 ;  /* 0x0000000000017941 */ /* 0x000fea0003800000 */
.L_x_169:
[----:B-1----:R-:W-:Y:S01]  /*4750*/  @!P4 IMAD R3, R90, R155, R12 ;  /* 0x0000009b5a03c224 */ /* 0x002fe200078e020c */
[----:B------:R-:W-:Y:S04]  /*4760*/  BSSY B1, `(.L_x_171) ;  /* 0x0000006000017945 */ /* 0x000fe80003800000 */
[----:B------:R1:W-:Y:S01]  /*4770*/  @!P4 STG.E.U8 desc[UR36][R6.64+0x80], R3 ;  /* 0x000080030600c986 */ /* 0x0003e2000c101124 */
[----:B------:R-:W-:Y:S05]  /*4780*/  @P3 BRA `(.L_x_172) ;  /* 0x00000000000c3947 */ /* 0x000fea0003800000 */
[----:B--2---:R-:W1:Y:S02]  /*4790*/  LDG.E.U8 R157, desc[UR36][R10.64+0x81] ;  /* 0x000081240a9d7981 */ /* 0x004e64000c1e1100 */
[----:B-1----:R-:W-:-:S05]  /*47a0*/  PRMT R3, R157, 0x8880, RZ ;  /* 0x000088809d037816 */ /* 0x002fca00000000ff */
[----:B------:R-:W-:-:S07]  /*47b0*/  IMAD R12, R3, R156, RZ ;  /* 0x0000009c030c7224 */ /* 0x000fce00078e02ff */
.L_x_172:
[----:B------:R-:W-:Y:S05]  /*47c0*/  BSYNC B1 ;  /* 0x0000000000017941 */ /* 0x000fea0003800000 */
.L_x_171:
[----:B------:R-:W-:Y:S01]  /*47d0*/  @!P3 IMAD R91, R91, R155, R12 ;  /* 0x0000009b5b5bb224 */ /* 0x000fe200078e020c */
[----:B------:R-:W-:Y:S04]  /*47e0*/  BSSY B1, `(.L_x_173) ;  /* 0x0000006000017945 */ /* 0x000fe80003800000 */
[----:B------:R0:W-:Y:S01]  /*47f0*/  @!P3 STG.E.U8 desc[UR36][R6.64+0x81], R91 ;  /* 0x0000815b0600b986 */ /* 0x0001e2000c101124 */
[----:B------:R-:W-:Y:S05]  /*4800*/  @P5 BRA `(.L_x_174) ;  /* 0x00000000000c5947 */ /* 0x000fea0003800000 */
[----:B--2---:R-:W1:Y:S02]  /*4810*/  LDG.E.U8 R157, desc[UR36][R8.64+0x88] ;  /* 0x00008824089d7981 */ /* 0x004e64000c1e1100 */
[----:B-1----:R-:W-:-:S05]  /*4820*/  PRMT R3, R157, 0x8880, RZ ;  /* 0x000088809d037816 */ /* 0x002fca00000000ff */
[----:B------:R-:W-:-:S07]  /*4830*/  IMAD R12, R3, R156, RZ ;  /* 0x0000009c030c7224 */ /* 0x000fce00078e02ff */
.L_x_174:
[----:B------:R-:W-:Y:S05]  /*4840*/  BSYNC B1 ;  /* 0x0000000000017941 */ /* 0x000fea0003800000 */
.L_x_173:
[----:B-1----:R-:W-:Y:S01]  /*4850*/  @!P5 IMAD R3, R92, R155, R12 ;  /* 0x0000009b5c03d224 */ /* 0x002fe200078e020c */
[----:B------:R-:W-:Y:S04]  /*4860*/  BSSY B1, `(.L_x_175) ;  /* 0x0000006000017945 */ /* 0x000fe80003800000 */
[----:B------:R1:W-:Y:S01]  /*4870*/  @!P5 STG.E.U8 desc[UR36][R4.64+0x88], R3 ;  /* 0x000088030400d986 */ /* 0x0003e2000c101124 */
[----:B------:R-:W-:Y:S05]  /*4880*/  @P2 BRA `(.L_x_176) ;  /* 0x00000000000c2947 */ /* 0x000fea0003800000 */
[----:B--2---:R-:W1:Y:S02]  /*4890*/  LDG.E.U8 R157, desc[UR36][R8.64+0x89] ;  /* 0x00008924089d7981 */ /* 0x004e64000c1e1100 */
[----:B-1----:R-:W-:-:S05]  /*48a0*/  PRMT R3, R157, 0x8880, RZ ;  /* 0x000088809d037816 */ /* 0x002fca00000000ff */
[----:B------:R-:W-:-:S07]  /*48b0*/  IMAD R12, R3, R156, RZ ;  /* 0x0000009c030c7224 */ /* 0x000fce00078e02ff */
.L_x_176:
[----:B------:R-:W-:Y:S05]  /*48c0*/  BSYNC B1 ;  /* 0x0000000000017941 */ /* 0x000fea0003800000 */
.L_x_175:
        /* <DEDUP_REMOVED lines=11> */
.L_x_178:
[----:B------:R-:W-:Y:S05]  /*4980*/  BSYNC B1 ;  /* 0x0000000000017941 */ /* 0x000fea0003800000 */
.L_x_177:
[----:B-1----:R-:W-:Y:S01]  /*4990*/  @!P4 IMAD R3, R94, R155, R12 ;  /* 0x0000009b5e03c224 */ /* 0x002fe200078e020c */
[----:B------:R-:W-:Y:S04]  /*49a0*/  BSSY B1, `(.L_x_179) ;  /* 0x0000006000017945 */ /* 0x000fe80003800000 */
[----:B------:R1:W-:Y:S01]  /*49b0*/  @!P4 STG.E.U8 desc[UR36][R6.64+0x88], R3 ;  /* 0x000088030600c986 */ /* 0x0003e2000c101124 */
[----:B------:R-:W-:Y:S05]  /*49c0*/  @P3 BRA `(.L_x_180) ;  /* 0x00000000000c3947 */ /* 0x000fea0003800000 */
[----:B--2---:R-:W1:Y:S02]  /*49d0*/  LDG.E.U8 R157, desc[UR36][R10.64+0x89] ;  /* 0x000089240a9d7981 */ /* 0x004e64000c1e1100 */
[----:B-1----:R-:W-:-:S05]  /*49e0*/  PRMT R3, R157, 0x8880, RZ ;  /* 0x000088809d037816 */ /* 0x002fca00000000ff */
[----:B------:R-:W-:-:S07]  /*49f0*/  IMAD R12, R3, R156, RZ ;  /* 0x0000009c030c7224 */ /* 0x000fce00078e02ff */
.L_x_180:
[----:B------:R-:W-:Y:S05]  /*4a00*/  BSYNC B1 ;  /* 0x0000000000017941 */ /* 0x000fea0003800000 */
.L_x_179:
[----:B------:R-:W-:Y:S01]  /*4a10*/  @!P3 IMAD R95, R95, R155, R12 ;  /* 0x0000009b5f5fb224 */ /* 0x000fe200078e020c */
[----:B------:R-:W-:Y:S04]  /*4a20*/  BSSY B1, `(.L_x_181) ;  /* 0x0000006000017945 */ /* 0x000fe80003800000 */
[----:B------:R0:W-:Y:S01]  /*4a30*/  @!P3 STG.E.U8 desc[UR36][R6.64+0x89], R95 ;  /* 0x0000895f0600b986 */ /* 0x0001e2000c101124 */
[----:B------:R-:W-:Y:S05]  /*4a40*/  @P5 BRA `(.L_x_182) ;  /* 0x00000000000c5947 */ /* 0x000fea0003800000 */
[----:B--2---:R-:W1:Y:S02]  /*4a50*/  LDG.E.U8 R157, desc[UR36][R8.64+0x90] ;  /* 0x00009024089d7981 */ /* 0x004e64000c1e1100 */
[----:B-1----:R-:W-:-:S05]  /*4a60*/  PRMT R3, R157, 0x8880, RZ ;  /* 0x000088809d037816 */ /* 0x002fca00000000ff */
[----:B------:R-:W-:-:S07]  /*4a70*/  IMAD R12, R3, R156, RZ ;  /* 0x0000009c030c7224 */ /* 0x000fce00078e02ff */
.L_x_182:
[----:B------:R-:W-:Y:S05]  /*4a80*/  BSYNC B1 ;  /* 0x0000000000017941 */ /* 0x000fea0003800000 */
.L_x_181:
[----:B-1----:R-:W-:Y:S01]  /*4a90*/  @!P5 IMAD R3, R96, R155, R12 ;  /* 0x0000009b6003d224 */ /* 0x002fe200078e020c */
[----:B------:R-:W-:Y:S04]  /*4aa0*/  BSSY B1, `(.L_x_183) ;  /* 0x0000006000017945 */ /* 0x000fe80003800000 */
[----:B------:R1:W-:Y:S01]  /*4ab0*/  @!P5 STG.E.U8 desc[UR36][R4.64+0x90], R3 ;  /* 0x000090030400d986 */ /* 0x0003e2000c101124 */
[----:B------:R-:W-:Y:S05]  /*4ac0*/  @P2 BRA `(.L_x_184) ;  /* 0x00000000000c2947 */ /* 0x000fea0003800000 */
[----:B--2---:R-:W1:Y:S02]  /*4ad0*/  LDG.E.U8 R157, desc[UR36][R8.64+0x91] ;  /* 0x00009124089d7981 */ /* 0x004e64000c1e1100 */
[----:B-1----:R-:W-:-:S05]  /*4ae0*/  PRMT R3, R157, 0x8880, RZ ;  /* 0x000088809d037816 */ /* 0x002fca00000000ff */
[----:B------:R-:W-:-:S07]  /*4af0*/  IMAD R12, R3, R156, RZ ;  /* 0x0000009c030c7224 */ /* 0x000fce00078e02ff */
.L_x_184:
[----:B------:R-:W-:Y:S05]  /*4b00*/  BSYNC B1 ;  /* 0x0000000000017941 */ /* 0x000fea0003800000 */
.L_x_183:
        /* <DEDUP_REMOVED lines=11> */
.L_x_186:
[----:B------:R-:W-:Y:S05]  /*4bc0*/  BSYNC B1 ;  /* 0x0000000000017941 */ /* 0x000fea0003800000 */
.L_x_185:
[----:B-1----:R-:W-:Y:S01]  /*4bd0*/  @!P4 IMAD R3, R98, R155, R12 ;  /* 0x0000009b6203c224 */ /* 0x002fe200078e020c */
[----:B------:R-:W-:Y:S04]  /*4be0*/  BSSY B1, `(.L_x_187) ;  /* 0x0000006000017945 */ /* 0x000fe80003800000 */
[----:B------:R1:W-:Y:S01]  /*4bf0*/  @!P4 STG.E.U8 desc[UR36][R6.64+0x90], R3 ;  /* 0x000090030600c986 */ /* 0x0003e2000c101124 */
[----:B------:R-:W-:Y:S05]  /*4c00*/  @P3 BRA `(.L_x_188) ;  /* 0x00000000000c3947 */ /* 0x000fea0003800000 */
[----:B--2---:R-:W1:Y:S02]  /*4c10*/  LDG.E.U8 R157, desc[UR36][R10.64+0x91] ;  /* 0x000091240a9d7981 */ /* 0x004e64000c1e1100 */
[----:B-1----:R-:W-:-:S05]  /*4c20*/  PRMT R3, R157, 0x8880, RZ ;  /* 0x000088809d037816 */ /* 0x002fca00000000ff */
[----:B------:R-:W-:-:S07]  /*4c30*/  IMAD R12, R3, R156, RZ ;  /* 0x0000009c030c7224 */ /* 0x000fce00078e02ff */
.L_x_188:
[----:B------:R-:W-:Y:S05]  /*4c40*/  BSYNC B1 ;  /* 0x0000000000017941 */ /* 0x000fea0003800000 */
.L_x_187:
[----:B------:R-:W-:Y:S01]  /*4c50*/  @!P3 IMAD R99, R99, R155, R12 ;  /* 0x0000009b6363b224 */ /* 0x000fe200078e020c */
[----:B------:R-:W-:Y:S04]  /*4c60*/  BSSY B1, `(.L_x_189) ;  /* 0x0000006000017945 */ /* 0x000fe80003800000 */
[----:B------:R0:W-:Y:S01]  /*4c70*/  @!P3 STG.E.U8 desc[UR36][R6.64+0x91], R99 ;  /* 0x000091630600b986 */ /* 0x0001e2000c101124 */
[----:B------:R-:W-:Y:S05]  /*4c80*/  @P5 BRA `(.L_x_190) ;  /* 0x00000000000c5947 */ /* 0x000fea0003800000 */
[----:B--2---:R-:W1:Y:S02]  /*4c90*/  LDG.E.U8 R157, desc[UR36][R8.64+0x98] ;  /* 0x00009824089d7981 */ /* 0x004e64000c1e1100 */
[----:B-1----:R-:W-:-:S05]  /*4ca0*/  PRMT R3, R157, 0x8880, RZ ;  /* 0x000088809d037816 */ /* 0x002fca00000000ff */
[----:B------:R-:W-:-:S07]  /*4cb0*/  IMAD R12, R3, R156, RZ ;  /* 0x0000009c030c7224 */ /* 0x000fce00078e02ff */
.L_x_190:
[----:B------:R-:W-:Y:S05]  /*4cc0*/  BSYNC B1 ;  /* 0x0000000000017941 */ /* 0x000fea0003800000 */
.L_x_189:
[----:B-1----:R-:W-:Y:S01]  /*4cd0*/  @!P5 IMAD R3, R100, R155, R12 ;  /* 0x0000009b6403d224 */ /* 0x002fe200078e020c */
[----:B------:R-:W-:Y:S04]  /*4ce0*/  BSSY B1, `(.L_x_191) ;  /* 0x0000006000017945 */ /* 0x000fe80003800000 */
[----:B------:R1:W-:Y:S01]  /*4cf0*/  @!P5 STG.E.U8 desc[UR36][R4.64+0x98], R3 ;  /* 0x000098030400d986 */ /* 0x0003e2000c101124 */
[----:B------:R-:W-:Y:S05]  /*4d00*/  @P2 BRA `(.L_x_192) ;  /* 0x00000000000c2947 */ /* 0x000fea0003800000 */
[----:B--2---:R-:W1:Y:S02]  /*4d10*/  LDG.E.U8 R157, desc[UR36][R8.64+0x99] ;  /* 0x00009924089d7981 */ /* 0x004e64000c1e1100 */
[----:B-1----:R-:W-:-:S05]  /*4d20*/  PRMT R3, R157, 0x8880, RZ ;  /* 0x000088809d037816 */ /* 0x002fca00000000ff */
[----:B------:R-:W-:-:S07]  /*4d30*/  IMAD R12, R3, R156, RZ ;  /* 0x0000009c030c7224 */ /* 0x000fce00078e02ff */
.L_x_192:
[----:B------:R-:W-:Y:S05]  /*4d40*/  BSYNC B1 ;  /* 0x0000000000017941 */ /* 0x000fea0003800000 */
.L_x_191:
        /* <DEDUP_REMOVED lines=11> */
.L_x_194:
[----:B------:R-:W-:Y:S05]  /*4e00*/  BSYNC B1 ;  /* 0x0000000000017941 */ /* 0x000fea0003800000 */
.L_x_193:
[----:B-1----:R-:W-:Y:S01]  /*4e10*/  @!P4 IMAD R3, R102, R155, R12 ;  /* 0x0000009b6603c224 */ /* 0x002fe200078e020c */
[----:B------:R-:W-:Y:S04]  /*4e20*/  BSSY B1, `(.L_x_195) ;  /* 0x0000006000017945 */ /* 0x000fe80003800000 */
[----:B------:R1:W-:Y:S01]  /*4e30*/  @!P4 STG.E.U8 desc[UR36][R6.64+0x98], R3 ;  /* 0x000098030600c986 */ /* 0x0003e2000c101124 */
[----:B------:R-:W-:Y:S05]  /*4e40*/  @P3 BRA `(.L_x_196) ;  /* 0x00000000000c3947 */ /* 0x000fea0003800000 */
[----:B--2---:R-:W1:Y:S02]  /*4e50*/  LDG.E.U8 R157, desc[UR36][R10.64+0x99] ;  /* 0x000099240a9d7981 */ /* 0x004e64000c1e1100 */
[----:B-1----:R-:W-:-:S05]  /*4e60*/  PRMT R3, R157, 0x8880, RZ ;  /* 0x000088809d037816 */ /* 0x002fca00000000ff */
[----:B------:R-:W-:-:S07]  /*4e70*/  IMAD R12, R3, R156, RZ ;  /* 0x0000009c030c7224 */ /* 0x000fce00078e02ff */
.L_x_196:
[----:B------:R-:W-:Y:S05]  /*4e80*/  BSYNC B1 ;  /* 0x0000000000017941 */ /* 0x000fea0003800000 */
.L_x_195:
[----:B------:R-:W-:Y:S01]  /*4e90*/  @!P3 IMAD R103, R103, R155, R12 ;  /* 0x0000009b6767b224 */ /* 0x000fe200078e020c */
[----:B------:R-:W-:Y:S04]  /*4ea0*/  BSSY B1, `(.L_x_197) ;  /* 0x0000006000017945 */ /* 0x000fe80003800000 */
[----:B------:R0:W-:Y:S01]  /*4eb0*/  @!P3 STG.E.U8 desc[UR36][R6.64+0x99], R103 ;  /* 0x000099670600b986 */ /* 0x0001e2000c101124 */
[----:B------:R-:W-:Y:S05]  /*4ec0*/  @P5 BRA `(.L_x_198) ;  /* 0x00000000000c5947 */ /* 0x000fea0003800000 */
[----:B--2---:R-:W1:Y:S02]  /*4ed0*/  LDG.E.U8 R157, desc[UR36][R8.64+0xa0] ;  /* 0x0000a024089d7981 */ /* 0x004e64000c1e1100 */
[----:B-1----:R-:W-:-:S05]  /*4ee0*/  PRMT R3, R157, 0x8880, RZ ;  /* 0x000088809d037816 */ /* 0x002fca00000000ff */
[----:B------:R-:W-:-:S07]  /*4ef0*/  IMAD R12, R3, R156, RZ ;  /* 0x0000009c030c7224 */ /* 0x000fce00078e02ff */
.L_x_198:
[----:B------:R-:W-:Y:S05]  /*4f00*/  BSYNC B1 ;  /* 0x0000000000017941 */ /* 0x000fea0003800000 */
.L_x_197:
[----:B-1----:R-:W-:Y:S01]  /*4f10*/  @!P5 IMAD R3, R104, R155, R12 ;  /* 0x0000009b6803d224 */ /* 0x002fe200078e020c */
[----:B------:R-:W-:Y:S04]  /*4f20*/  BSSY B1, `(.L_x_199) ;  /* 0x0000006000017945 */ /* 0x000fe80003800000 */
[----:B------:R1:W-:Y:S01]  /*4f30*/  @!P5 STG.E.U8 desc[UR36][R4.64+0xa0], R3 ;  /* 0x0000a0030400d986 */ /* 0x0003e2000c101124 */
[----:B------:R-:W-:Y:S05]  /*4f40*/  @P2 BRA `(.L_x_200) ;  /* 0x00000000000c2947 */ /* 0x000fea0003800000 */
[----:B--2---:R-:W1:Y:S02]  /*4f50*/  LDG.E.U8 R157, desc[UR36][R8.64+0xa1] ;  /* 0x0000a124089d7981 */ /* 0x004e64000c1e1100 */
[----:B-1----:R-:W-:-:S05]  /*4f60*/  PRMT R3, R157, 0x8880, RZ ;  /* 0x000088809d037816 */ /* 0x002fca00000000ff */
[----:B------:R-:W-:-:S07]  /*4f70*/  IMAD R12, R3, R156, RZ ;  /* 0x0000009c030c7224 */ /* 0x000fce00078e02ff */
.L_x_200:
[----:B------:R-:W-:Y:S05]  /*4f80*/  BSYNC B1 ;  /* 0x0000000000017941 */ /* 0x000fea0003800000 */
.L_x_199:
        /* <DEDUP_REMOVED lines=11> */
.L_x_202:
[----:B------:R-:W-:Y:S05]  /*5040*/  BSYNC B1 ;  /* 0x0000000000017941 */ /* 0x000fea0003800000 */
.L_x_201:
[----:B-1----:R-:W-:Y:S01]  /*5050*/  @!P4 IMAD R3, R106, R155, R12 ;  /* 0x0000009b6a03c224 */ /* 0x002fe200078e020c */
[----:B------:R-:W-:Y:S04]  /*5060*/  BSSY B1, `(.L_x_203) ;  /* 0x0000006000017945 */ /* 0x000fe80003800000 */
[----:B------:R1:W-:Y:S01]  /*5070*/  @!P4 STG.E.U8 desc[UR36][R6.64+0xa0], R3 ;  /* 0x0000a0030600c986 */ /* 0x0003e2000c101124 */
[----:B------:R-:W-:Y:S05]  /*5080*/  @P3 BRA `(.L_x_204) ;  /* 0x00000000000c3947 */ /* 0x000fea0003800000 */
[----:B--2---:R-:W1:Y:S02]  /*5090*/  LDG.E.U8 R157, desc[UR36][R10.64+0xa1] ;  /* 0x0000a1240a9d7981 */ /* 0x004e64000c1e1100 */
[----:B-1----:R-:W-:-:S05]  /*50a0*/  PRMT R3, R157, 0x8880, RZ ;  /* 0x000088809d037816 */ /* 0x002fca00000000ff */
[----:B------:R-:W-:-:S07]  /*50b0*/  IMAD R12, R3, R156, RZ ;  /* 0x0000009c030c7224 */ /* 0x000fce00078e02ff */
.L_x_204:
[----:B------:R-:W-:Y:S05]  /*50c0*/  BSYNC B1 ;  /* 0x0000000000017941 */ /* 0x000fea0003800000 */
.L_x_203:
[----:B------:R-:W-:Y:S01]  /*50d0*/  @!P3 IMAD R107, R107, R155, R12 ;  /* 0x0000009b6b6bb224 */ /* 0x000fe200078e020c */
[----:B------:R-:W-:Y:S04]  /*50e0*/  BSSY B1, `(.L_x_205) ;  /* 0x0000006000017945 */ /* 0x000fe80003800000 */
[----:B------:R0:W-:Y:S01]  /*50f0*/  @!P3 STG.E.U8 desc[UR36][R6.64+0xa1], R107 ;  /* 0x0000a16b0600b986 */ /* 0x0001e2000c101124 */
[----:B------:R-:W-:Y:S05]  /*5100*/  @P5 BRA `(.L_x_206) ;  /* 0x00000000000c5947 */ /* 0x000fea0003800000 */
[----:B--2---:R-:W1:Y:S02]  /*5110*/  LDG.E.U8 R157, desc[UR36][R8.64+0xa8] ;  /* 0x0000a824089d7981 */ /* 0x004e64000c1e1100 */
[----:B-1----:R-:W-:-:S05]  /*5120*/  PRMT R3, R157, 0x8880, RZ ;  /* 0x000088809d037816 */ /* 0x002fca00000000ff */
[----:B------:R-:W-:-:S07]  /*5130*/  IMAD R12, R3, R156, RZ ;  /* 0x0000009c030c7224 */ /* 0x000fce00078e02ff */
.L_x_206:
[----:B------:R-:W-:Y:S05]  /*5140*/  BSYNC B1 ;  /* 0x0000000000017941 */ /* 0x000fea0003800000 */
.L_x_205:
[----:B-1----:R-:W-:Y:S01]  /*5150*/  @!P5 IMAD R3, R108, R155, R12 ;  /* 0x0000009b6c03d224 */ /* 0x002fe200078e020c */
[----:B------:R-:W-:Y:S04]  /*5160*/  BSSY B1, `(.L_x_207) ;  /* 0x0000006000017945 */ /* 0x000fe80003800000 */
[----:B------:R1:W-:Y:S01]  /*5170*/  @!P5 STG.E.U8 desc[UR36][R4.64+0xa8], R3 ;  /* 0x0000a8030400d986 */ /* 0x0003e2000c101124 */
[----:B------:R-:W-:Y:S05]  /*5180*/  @P2 BRA `(.L_x_208) ;  /* 0x00000000000c2947 */ /* 0x000fea0003800000 */
[----:B--2---:R-:W1:Y:S02]  /*5190*/  LDG.E.U8 R157, desc[UR36][R8.64+0xa9] ;  /* 0x0000a924089d7981 */ /* 0x004e64000c1e1100 */
[----:B-1----:R-:W-:-:S05]  /*51a0*/  PRMT R3, R157, 0x8880, RZ ;  /* 0x000088809d037816 */ /* 0x002fca00000000ff */
[----:B------:R-:W-:-:S07]  /*51b0*/  IMAD R12, R3, R156, RZ ;  /* 0x0000009c030c7224 */ /* 0x000fce00078e02ff */
.L_x_208:
[----:B------:R-:W-:Y:S05]  /*51c0*/  BSYNC B1 ;  /* 0x0000000000017941 */ /* 0x000fea0003800000 */
.L_x_207:
        /* <DEDUP_REMOVED lines=11> */
.L_x_210:
[----:B------:R-:W-:Y:S05]  /*5280*/  BSYNC B1 ;  /* 0x0000000000017941 */ /* 0x000fea0003800000 */
.L_x_209:
[----:B-1----:R-:W-:Y:S01]  /*5290*/  @!P4 IMAD R3, R110, R155, R12 ;  /* 0x0000009b6e03c224 */ /* 0x002fe200078e020c */
[----:B------:R-:W-:Y:S04]  /*52a0*/  BSSY B1, `(.L_x_211) ;  /* 0x0000006000017945 */ /* 0x000fe80003800000 */
[----:B------:R1:W-:Y:S01]  /*52b0*/  @!P4 STG.E.U8 desc[UR36][R6.64+0xa8], R3 ;  /* 0x0000a8030600c986 */ /* 0x0003e2000c101124 */
[----:B------:R-:W-:Y:S05]  /*52c0*/  @P3 BRA `(.L_x_212) ;  /* 0x00000000000c3947 */ /* 0x000fea0003800000 */
[----:B--2---:R-:W1:Y:S02]  /*52d0*/  LDG.E.U8 R157, desc[UR36][R10.64+0xa9] ;  /* 0x0000a9240a9d7981 */ /* 0x004e64000c1e1100 */
[----:B-1----:R-:W-:-:S05]  /*52e0*/  PRMT R3, R157, 0x8880, RZ ;  /* 0x000088809d037816 */ /* 0x002fca00000000ff */
[----:B------:R-:W-:-:S07]  /*52f0*/  IMAD R12, R3, R156, RZ ;  /* 0x0000009c030c7224 */ /* 0x000fce00078e02ff */
.L_x_212:
[----:B------:R-:W-:Y:S05]  /*5300*/  BSYNC B1 ;  /* 0x0000000000017941 */ /* 0x000fea0003800000 */
.L_x_211:
[----:B------:R-:W-:Y:S01]  /*5310*/  @!P3 IMAD R111, R111, R155, R12 ;  /* 0x0000009b6f6fb224 */ /* 0x000fe200078e020c */
[----:B------:R-:W-:Y:S04]  /*5320*/  BSSY B1, `(.L_x_213) ;  /* 0x0000006000017945 */ /* 0x000fe80003800000 */
[----:B------:R0:W-:Y:S01]  /*5330*/  @!P3 STG.E.U8 desc[UR36][R6.64+0xa9], R111 ;  /* 0x0000a96f0600b986 */ /* 0x0001e2000c101124 */
[----:B------:R-:W-:Y:S05]  /*5340*/  @P5 BRA `(.L_x_214) ;  /* 0x00000000000c5947 */ /* 0x000fea0003800000 */
[----:B--2---:R-:W1:Y:S02]  /*5350*/  LDG.E.U8 R157, desc[UR36][R8.64+0xb0] ;  /* 0x0000b024089d7981 */ /* 0x004e64000c1e1100 */
[----:B-1----:R-:W-:-:S05]  /*5360*/  PRMT R3, R157, 0x8880, RZ ;  /* 0x000088809d037816 */ /* 0x002fca00000000ff */
[----:B------:R-:W-:-:S07]  /*5370*/  IMAD R12, R3, R156, RZ ;  /* 0x0000009c030c7224 */ /* 0x000fce00078e02ff */
.L_x_214:
[----:B------:R-:W-:Y:S05]  /*5380*/  BSYNC B1 ;  /* 0x0000000000017941 */ /* 0x000fea0003800000 */
.L_x_213:
[----:B-1----:R-:W-:Y:S01]  /*5390*/  @!P5 IMAD R3, R112, R155, R12 ;  /* 0x0000009b7003d224 */ /* 0x002fe200078e020c */
[----:B------:R-:W-:Y:S04]  /*53a0*/  BSSY B1, `(.L_x_215) ;  /* 0x0000006000017945 */ /* 0x000fe80003800000 */
[----:B------:R1:W-:Y:S01]  /*53b0*/  @!P5 STG.E.U8 desc[UR36][R4.64+0xb0], R3 ;  /* 0x0000b0030400d986 */ /* 0x0003e2000c101124 */
[----:B------:R-:W-:Y:S05]  /*53c0*/  @P2 BRA `(.L_x_216) ;  /* 0x00000000000c2947 */ /* 0x000fea0003800000 */
[----:B--2---:R-:W1:Y:S02]  /*53d0*/  LDG.E.U8 R157, desc[UR36][R8.64+0xb1] ;  /* 0x0000b124089d7981 */ /* 0x004e64000c1e1100 */
[----:B-1----:R-:W-:-:S05]  /*53e0*/  PRMT R3, R157, 0x8880, RZ ;  /* 0x000088809d037816 */ /* 0x002fca00000000ff */
[----:B------:R-:W-:-:S07]  /*53f0*/  IMAD R12, R3, R156, RZ ;  /* 0x0000009c030c7224 */ /* 0x000fce00078e02ff */
.L_x_216:
[----:B------:R-:W-:Y:S05]  /*5400*/  BSYNC B1 ;  /* 0x0000000000017941 */ /* 0x000fea0003800000 */
.L_x_215:
        /* <DEDUP_REMOVED lines=11> */
.L_x_218:
[----:B------:R-:W-:Y:S05]  /*54c0*/  BSYNC B1 ;  /* 0x0000000000017941 */ /* 0x000fea0003800000 */
.L_x_217:
[----:B-1----:R-:W-:Y:S01]  /*54d0*/  @!P4 IMAD R3, R114, R155, R12 ;  /* 0x0000009b7203c224 */ /* 0x002fe200078e020c */
[----:B------:R-:W-:Y:S04]  /*54e0*/  BSSY B1, `(.L_x_219) ;  /* 0x0000006000017945 */ /* 0x000fe80003800000 */
[----:B------:R1:W-:Y:S01]  /*54f0*/  @!P4 STG.E.U8 desc[UR36][R6.64+0xb0], R3 ;  /* 0x0000b0030600c986 */ /* 0x0003e2000c101124 */
[----:B------:R-:W-:Y:S05]  /*5500*/  @P3 BRA `(.L_x_220) ;  /* 0x00000000000c3947 */ /* 0x000fea0003800000 */
[----:B--2---:R-:W1:Y:S02]  /*5510*/  LDG.E.U8 R157, desc[UR36][R10.64+0xb1] ;  /* 0x0000b1240a9d7981 */ /* 0x004e64000c1e1100 */
[----:B-1----:R-:W-:-:S05]  /*5520*/  PRMT R3, R157, 0x8880, RZ ;  /* 0x000088809d037816 */ /* 0x002fca00000000ff */
[----:B------:R-:W-:-:S07]  /*5530*/  IMAD R12, R3, R156, RZ ;  /* 0x0000009c030c7224 */ /* 0x000fce00078e02ff */
.L_x_220:
[----:B------:R-:W-:Y:S05]  /*5540*/  BSYNC B1 ;  /* 0x0000000000017941 */ /* 0x000fea0003800000 */
.L_x_219:
[----:B------:R-:W-:Y:S01]  /*5550*/  @!P3 IMAD R115, R115, R155, R12 ;  /* 0x0000009b7373b224 */ /* 0x000fe200078e020c */
[----:B------:R-:W-:Y:S04]  /*5560*/  BSSY B1, `(.L_x_221) ;  /* 0x0000006000017945 */ /* 0x000fe80003800000 */
[----:B------:R0:W-:Y:S01]  /*5570*/  @!P3 STG.E.U8 desc[UR36][R6.64+0xb1], R115 ;  /* 0x0000b1730600b986 */ /* 0x0001e2000c101124 */
[----:B------:R-:W-:Y:S05]  /*5580*/  @P5 BRA `(.L_x_222) ;  /* 0x00000000000c5947 */ /* 0x000fea0003800000 */
[----:B--2---:R-:W1:Y:S02]  /*5590*/  LDG.E.U8 R157, desc[UR36][R8.64+0xb8] ;  /* 0x0000b824089d7981 */ /* 0x004e64000c1e1100 */
[----:B-1----:R-:W-:-:S05]  /*55a0*/  PRMT R3, R157, 0x8880, RZ ;  /* 0x000088809d037816 */ /* 0x002fca00000000ff */
[----:B------:R-:W-:-:S07]  /*55b0*/  IMAD R12, R3, R156, RZ ;  /* 0x0000009c030c7224 */ /* 0x000fce00078e02ff */
.L_x_222:
[----:B------:R-:W-:Y:S05]  /*55c0*/  BSYNC B1 ;  /* 0x0000000000017941 */ /* 0x000fea0003800000 */
.L_x_221:
[----:B-1----:R-:W-:Y:S01]  /*55d0*/  @!P5 IMAD R3, R116, R155, R12 ;  /* 0x0000009b7403d224 */ /* 0x002fe200078e020c */
[----:B------:R-:W-:Y:S04]  /*55e0*/  BSSY B1, `(.L_x_223) ;  /* 0x0000006000017945 */ /* 0x000fe80003800000 */
[----:B------:R1:W-:Y:S01]  /*55f0*/  @!P5 STG.E.U8 desc[UR36][R4.64+0xb8], R3 ;  /* 0x0000b8030400d986 */ /* 0x0003e2000c101124 */
[----:B------:R-:W-:Y:S05]  /*5600*/  @P2 BRA `(.L_x_224) ;  /* 0x00000000000c2947 */ /* 0x000fea0003800000 */
[----:B--2---:R-:W1:Y:S02]  /*5610*/  LDG.E.U8 R157, desc[UR36][R8.64+0xb9] ;  /* 0x0000b924089d7981 */ /* 0x004e64000c1e1100 */
[----:B-1----:R-:W-:-:S05]  /*5620*/  PRMT R3, R157, 0x8880, RZ ;  /* 0x000088809d037816 */ /* 0x002fca00000000ff */
[----:B------:R-:W-:-:S07]  /*5630*/  IMAD R12, R3, R156, RZ ;  /* 0x0000009c030c7224 */ /* 0x000fce00078e02ff */
.L_x_224:
[----:B------:R-:W-:Y:S05]  /*5640*/  BSYNC B1 ;  /* 0x0000000000017941 */ /* 0x000fea0003800000 */
.L_x_223:
        /* <DEDUP_REMOVED lines=11> */
.L_x_226:
[----:B------:R-:W-:Y:S05]  /*5700*/  BSYNC B1 ;  /* 0x0000000000017941 */ /* 0x000fea0003800000 */
.L_x_225:
[----:B-1----:R-:W-:Y:S01]  /*5710*/  @!P4 IMAD R3, R118, R155, R12 ;  /* 0x0000009b7603c224 */ /* 0x002fe200078e020c */
[----:B------:R-:W-:Y:S04]  /*5720*/  BSSY B1, `(.L_x_227) ;  /* 0x0000006000017945 */ /* 0x000fe80003800000 */
[----:B------:R1:W-:Y:S01]  /*5730*/  @!P4 STG.E.U8 desc[UR36][R6.64+0xb8], R3 ;  /* 0x0000b8030600c986 */ /* 0x0003e2000c101124 */
[----:B------:R-:W-:Y:S05]  /*5740*/  @P3 BRA `(.L_x_228) ;  /* 0x00000000000c3947 */ /* 0x000fea0003800000 */
[----:B--2---:R-:W1:Y:S02]  /*5750*/  LDG.E.U8 R157, desc[UR36][R10.64+0xb9] ;  /* 0x0000b9240a9d7981 */ /* 0x004e64000c1e1100 */
[----:B-1----:R-:W-:-:S05]  /*5760*/  PRMT R3, R157, 0x8880, RZ ;  /* 0x000088809d037816 */ /* 0x002fca00000000ff */
[----:B------:R-:W-:-:S07]  /*5770*/  IMAD R12, R3, R156, RZ ;  /* 0x0000009c030c7224 */ /* 0x000fce00078e02ff */
.L_x_228:
[----:B------:R-:W-:Y:S05]  /*5780*/  BSYNC B1 ;  /* 0x0000000000017941 */ /* 0x000fea0003800000 */
.L_x_227:
[----:B------:R-:W-:Y:S01]  /*5790*/  @!P3 IMAD R119, R119, R155, R12 ;  /* 0x0000009b7777b224 */ /* 0x000fe200078e020c */
[----:B------:R-:W-:Y:S04]  /*57a0*/  BSSY B1, `(.L_x_229) ;  /* 0x0000006000017945 */ /* 0x000fe80003800000 */
[----:B------:R0:W-:Y:S01]  /*57b0*/  @!P3 STG.E.U8 desc[UR36][R6.64+0xb9], R119 ;  /* 0x0000b9770600b986 */ /* 0x0001e2000c101124 */
[----:B------:R-:W-:Y:S05]  /*57c0*/  @P5 BRA `(.L_x_230) ;  /* 0x00000000000c5947 */ /* 0x000fea0003800000 */
[----:B--2---:R-:W1:Y:S02]  /*57d0*/  LDG.E.U8 R157, desc[UR36][R8.64+0xc0] ;  /* 0x0000c024089d7981 */ /* 0x004e64000c1e1100 */
[----:B-1----:R-:W-:-:S05]  /*57e0*/  PRMT R3, R157, 0x8880, RZ ;  /* 0x000088809d037816 */ /* 0x002fca00000000ff */
[----:B------:R-:W-:-:S07]  /*57f0*/  IMAD R12, R3, R156, RZ ;  /* 0x0000009c030c7224 */ /* 0x000fce00078e02ff */
.L_x_230:
[----:B------:R-:W-:Y:S05]  /*5800*/  BSYNC B1 ;  /* 0x0000000000017941 */ /* 0x000fea0003800000 */
.L_x_229:
[----:B-1----:R-:W-:Y:S01]  /*5810*/  @!P5 IMAD R3, R120, R155, R12 ;  /* 0x0000009b7803d224 */ /* 0x002fe200078e020c */
[----:B------:R-:W-:Y:S04]  /*5820*/  BSSY B1, `(.L_x_231) ;  /* 0x0000006000017945 */ /* 0x000fe80003800000 */
[----:B------:R1:W-:Y:S01]  /*5830*/  @!P5 STG.E.U8 desc[UR36][R4.64+0xc0], R3 ;  /* 0x0000c0030400d986 */ /* 0x0003e2000c101124 */
[----:B------:R-:W-:Y:S05]  /*5840*/  @P2 BRA `(.L_x_232) ;  /* 0x00000000000c2947 */ /* 0x000fea0003800000 */
[----:B--2---:R-:W1:Y:S02]  /*5850*/  LDG.E.U8 R157, desc[UR36][R8.64+0xc1] ;  /* 0x0000c124089d7981 */ /* 0x004e64000c1e1100 */
[----:B-1----:R-:W-:-:S05]  /*5860*/  PRMT R3, R157, 0x8880, RZ ;  /* 0x000088809d037816 */ /* 0x002fca00000000ff */
[----:B------:R-:W-:-:S07]  /*5870*/  IMAD R12, R3, R156, RZ ;  /* 0x0000009c030c7224 */ /* 0x000fce00078e02ff */
.L_x_232:
[----:B------:R-:W-:Y:S05]  /*5880*/  BSYNC B1 ;  /* 0x0000000000017941 */ /* 0x000fea0003800000 */
.L_x_231:
        /* <DEDUP_REMOVED lines=11> */
.L_x_234:
[----:B------:R-:W-:Y:S05]  /*5940*/  BSYNC B1 ;  /* 0x0000000000017941 */ /* 0x000fea0003800000 */
.L_x_233:
[----:B-1----:R-:W-:Y:S01]  /*5950*/  @!P4 IMAD R3, R122, R155, R12 ;  /* 0x0000009b7a03c224 */ /* 0x002fe200078e020c */
[----:B------:R-:W-:Y:S04]  /*5960*/  BSSY B1, `(.L_x_235) ;  /* 0x0000006000017945 */ /* 0x000fe80003800000 */
[----:B------:R1:W-:Y:S01]  /*5970*/  @!P4 STG.E.U8 desc[UR36][R6.64+0xc0], R3 ;  /* 0x0000c0030600c986 */ /* 0x0003e2000c101124 */
[----:B------:R-:W-:Y:S05]  /*5980*/  @P3 BRA `(.L_x_236) ;  /* 0x00000000000c3947 */ /* 0x000fea0003800000 */
[----:B--2---:R-:W1:Y:S02]  /*5990*/  LDG.E.U8 R157, desc[UR36][R10.64+0xc1] ;  /* 0x0000c1240a9d7981 */ /* 0x004e64000c1e1100 */
[----:B-1----:R-:W-:-:S05]  /*59a0*/  PRMT R3, R157, 0x8880, RZ ;  /* 0x000088809d037816 */ /* 0x002fca00000000ff */
[----:B------:R-:W-:-:S07]  /*59b0*/  IMAD R12, R3, R156, RZ ;  /* 0x0000009c030c7224 */ /* 0x000fce00078e02ff */
.L_x_236:
[----:B------:R-:W-:Y:S05]  /*59c0*/  BSYNC B1 ;  /* 0x0000000000017941 */ /* 0x000fea0003800000 */
.L_x_235:
[----:B------:R-:W-:Y:S01]  /*59d0*/  @!P3 IMAD R123, R123, R155, R12 ;  /* 0x0000009b7b7bb224 */ /* 0x000fe200078e020c */
[----:B------:R-:W-:Y:S04]  /*59e0*/  BSSY B1, `(.L_x_237) ;  /* 0x0000006000017945 */ /* 0x000fe80003800000 */
[----:B------:R0:W-:Y:S01]  /*59f0*/  @!P3 STG.E.U8 desc[UR36][R6.64+0xc1], R123 ;  /* 0x0000c17b0600b986 */ /* 0x0001e2000c101124 */
[----:B------:R-:W-:Y:S05]  /*5a00*/  @P5 BRA `(.L_x_238) ;  /* 0x00000000000c5947 */ /* 0x000fea0003800000 */
[----:B--2---:R-:W1:Y:S02]  /*5a10*/  LDG.E.U8 R157, desc[UR36][R8.64+0xc8] ;  /* 0x0000c824089d7981 */ /* 0x004e64000c1e1100 */
[----:B-1----:R-:W-:-:S05]  /*5a20*/  PRMT R3, R157, 0x8880, RZ ;  /* 0x000088809d037816 */ /* 0x002fca00000000ff */
[----:B------:R-:W-:-:S07]  /*5a30*/  IMAD R12, R3, R156, RZ ;  /* 0x0000009c030c7224 */ /* 0x000fce00078e02ff */
.L_x_238:
[----:B------:R-:W-:Y:S05]  /*5a40*/  BSYNC B1 ;  /* 0x0000000000017941 */ /* 0x000fea0003800000 */
.L_x_237:
[----:B-1----:R-:W-:Y:S01]  /*5a50*/  @!P5 IMAD R3, R124, R155, R12 ;  /* 0x0000009b7c03d224 */ /* 0x002fe200078e020c */
[----:B------:R-:W-:Y:S04]  /*5a60*/  BSSY B1, `(.L_x_239) ;  /* 0x0000006000017945 */ /* 0x000fe80003800000 */
[----:B------:R1:W-:Y:S01]  /*5a70*/  @!P5 STG.E.U8 desc[UR36][R4.64+0xc8], R3 ;  /* 0x0000c8030400d986 */ /* 0x0003e2000c101124 */
[----:B------:R-:W-:Y:S05]  /*5a80*/  @P2 BRA `(.L_x_240) ;  /* 0x00000000000c2947 */ /* 0x000fea0003800000 */
[----:B--2---:R-:W1:Y:S02]  /*5a90*/  LDG.E.U8 R157, desc[UR36][R8.64+0xc9] ;  /* 0x0000c924089d7981 */ /* 0x004e64000c1e1100 */
[----:B-1----:R-:W-:-:S05]  /*5aa0*/  PRMT R3, R157, 0x8880, RZ ;  /* 0x000088809d037816 */ /* 0x002fca00000000ff */
[----:B------:R-:W-:-:S07]  /*5ab0*/  IMAD R12, R3, R156, RZ ;  /* 0x0000009c030c7224 */ /* 0x000fce00078e02ff */
.L_x_240:
[----:B------:R-:W-:Y:S05]  /*5ac0*/  BSYNC B1 ;  /* 0x0000000000017941 */ /* 0x000fea0003800000 */
.L_x_239:
        /* <DEDUP_REMOVED lines=11> */
.L_x_242:
[----:B------:R-:W-:Y:S05]  /*5b80*/  BSYNC B1 ;  /* 0x0000000000017941 */ /* 0x000fea0003800000 */
.L_x_241:
[----:B-1----:R-:W-:Y:S01]  /*5b90*/  @!P4 IMAD R3, R126, R155, R12 ;  /* 0x0000009b7e03c224 */ /* 0x002fe200078e020c */
[----:B------:R-:W-:Y:S04]  /*5ba0*/  BSSY B1, `(.L_x_243) ;  /* 0x0000006000017945 */ /* 0x000fe80003800000 */
[----:B------:R1:W-:Y:S01]  /*5bb0*/  @!P4 STG.E.U8 desc[UR36][R6.64+0xc8], R3 ;  /* 0x0000c8030600c986 */ /* 0x0003e2000c101124 */
[----:B------:R-:W-:Y:S05]  /*5bc0*/  @P3 BRA `(.L_x_244) ;  /* 0x00000000000c3947 */ /* 0x000fea0003800000 */
[----:B--2---:R-:W1:Y:S02]  /*5bd0*/  LDG.E.U8 R157, desc[UR36][R10.64+0xc9] ;  /* 0x0000c9240a9d7981 */ /* 0x004e64000c1e1100 */
[----:B-1----:R-:W-:-:S05]  /*5be0*/  PRMT R3, R157, 0x8880, RZ ;  /* 0x000088809d037816 */ /* 0x002fca00000000ff */
[----:B------:R-:W-:-:S07]  /*5bf0*/  IMAD R12, R3, R156, RZ ;  /* 0x0000009c030c7224 */ /* 0x000fce00078e02ff */
.L_x_244:
[----:B------:R-:W-:Y:S05]  /*5c00*/  BSYNC B1 ;  /* 0x0000000000017941 */ /* 0x000fea0003800000 */
.L_x_243:
[----:B------:R-:W-:Y:S01]  /*5c10*/  @!P3 IMAD R127, R127, R155, R12 ;  /* 0x0000009b7f7fb224 */ /* 0x000fe200078e020c */
[----:B------:R-:W-:Y:S04]  /*5c20*/  BSSY B1, `(.L_x_245) ;  /* 0x0000006000017945 */ /* 0x000fe80003800000 */
[----:B------:R0:W-:Y:S01]  /*5c30*/  @!P3 STG.E.U8 desc[UR36][R6.64+0xc9], R127 ;  /* 0x0000c97f0600b986 */ /* 0x0001e2000c101124 */
[----:B------:R-:W-:Y:S05]  /*5c40*/  @P5 BRA `(.L_x_246) ;  /* 0x00000000000c5947 */ /* 0x000fea0003800000 */
[----:B--2---:R-:W1:Y:S02]  /*5c50*/  LDG.E.U8 R157, desc[UR36][R8.64+0xd0] ;  /* 0x0000d024089d7981 */ /* 0x004e64000c1e1100 */
[----:B-1----:R-:W-:-:S05]  /*5c60*/  PRMT R3, R157, 0x8880, RZ ;  /* 0x000088809d037816 */ /* 0x002fca00000000ff */
[----:B------:R-:W-:-:S07]  /*5c70*/  IMAD R12, R3, R156, RZ ;  /* 0x0000009c030c7224 */ /* 0x000fce00078e02ff */
.L_x_246:
[----:B------:R-:W-:Y:S05]  /*5c80*/  BSYNC B1 ;  /* 0x0000000000017941 */ /* 0x000fea0003800000 */
.L_x_245:
[----:B-1----:R-:W-:Y:S01]  /*5c90*/  @!P5 IMAD R3, R128, R155, R12 ;  /* 0x0000009b8003d224 */ /* 0x002fe200078e020c */
[----:B------:R-:W-:Y:S04]  /*5ca0*/  BSSY B1, `(.L_x_247) ;  /* 0x0000006000017945 */ /* 0x000fe80003800000 */
[----:B------:R1:W-:Y:S01]  /*5cb0*/  @!P5 STG.E.U8 desc[UR36][R4.64+0xd0], R3 ;  /* 0x0000d0030400d986 */ /* 0x0003e2000c101124 */
[----:B------:R-:W-:Y:S05]  /*5cc0*/  @P2 BRA `(.L_x_248) ;  /* 0x00000000000c2947 */ /* 0x000fea0003800000 */
[----:B--2---:R-:W1:Y:S02]  /*5cd0*/  LDG.E.U8 R157, desc[UR36][R8.64+0xd1] ;  /* 0x0000d124089d7981 */ /* 0x004e64000c1e1100 */
[----:B-1----:R-:W-:-:S05]  /*5ce0*/  PRMT R3, R157, 0x8880, RZ ;  /* 0x000088809d037816 */ /* 0x002fca00000000ff */
[----:B------:R-:W-:-:S07]  /*5cf0*/  IMAD R12, R3, R156, RZ ;  /* 0x0000009c030c7224 */ /* 0x000fce00078e02ff */
.L_x_248:
[----:B------:R-:W-:Y:S05]  /*5d00*/  BSYNC B1 ;  /* 0x0000000000017941 */ /* 0x000fea0003800000 */
.L_x_247:
        /* <DEDUP_REMOVED lines=11> */
.L_x_250:
[----:B------:R-:W-:Y:S05]  /*5dc0*/  BSYNC B1 ;  /* 0x0000000000017941 */ /* 0x000fea0003800000 */
.L_x_249:
[----:B-1----:R-:W-:Y:S01]  /*5dd0*/  @!P4 IMAD R3, R130, R155, R12 ;  /* 0x0000009b8203c224 */ /* 0x002fe200078e020c */
[----:B------:R-:W-:Y:S04]  /*5de0*/  BSSY B1, `(.L_x_251) ;  /* 0x0000006000017945 */ /* 0x000fe80003800000 */
[----:B------:R1:W-:Y:S01]  /*5df0*/  @!P4 STG.E.U8 desc[UR36][R6.64+0xd0], R3 ;  /* 0x0000d0030600c986 */ /* 0x0003e2000c101124 */
[----:B------:R-:W-:Y:S05]  /*5e00*/  @P3 BRA `(.L_x_252) ;  /* 0x00000000000c3947 */ /* 0x000fea0003800000 */
[----:B--2---:R-:W1:Y:S02]  /*5e10*/  LDG.E.U8 R157, desc[UR36][R10.64+0xd1] ;  /* 0x0000d1240a9d7981 */ /* 0x004e64000c1e1100 */
[----:B-1----:R-:W-:-:S05]  /*5e20*/  PRMT R3, R157, 0x8880, RZ ;  /* 0x000088809d037816 */ /* 0x002fca00000000ff */
[----:B------:R-:W-:-:S07]  /*5e30*/  IMAD R12, R3, R156, RZ ;  /* 0x0000009c030c7224 */ /* 0x000fce00078e02ff */
.L_x_252:
[----:B------:R-:W-:Y:S05]  /*5e40*/  BSYNC B1 ;  /* 0x0000000000017941 */ /* 0x000fea0003800000 */
.L_x_251:
[----:B------:R-:W-:Y:S01]  /*5e50*/  @!P3 IMAD R131, R131, R155, R12 ;  /* 0x0000009b8383b224 */ /* 0x000fe200078e020c */
[----:B------:R-:W-:Y:S04]  /*5e60*/  BSSY B1, `(.L_x_253) ;  /* 0x0000006000017945 */ /* 0x000fe80003800000 */
[----:B------:R0:W-:Y:S01]  /*5e70*/  @!P3 STG.E.U8 desc[UR36][R6.64+0xd1], R131 ;  /* 0x0000d1830600b986 */ /* 0x0001e2000c101124 */
[----:B------:R-:W-:Y:S05]  /*5e80*/  @P5 BRA `(.L_x_254) ;  /* 0x00000000000c5947 */ /* 0x000fea0003800000 */
[----:B--2---:R-:W1:Y:S02]  /*5e90*/  LDG.E.U8 R157, desc[UR36][R8.64+0xd8] ;  /* 0x0000d824089d7981 */ /* 0x004e64000c1e1100 */
[----:B-1----:R-:W-:-:S05]  /*5ea0*/  PRMT R3, R157, 0x8880, RZ ;  /* 0x000088809d037816 */ /* 0x002fca00000000ff */
[----:B------:R-:W-:-:S07]  /*5eb0*/  IMAD R12, R3, R156, RZ ;  /* 0x0000009c030c7224 */ /* 0x000fce00078e02ff */
.L_x_254:
[----:B------:R-:W-:Y:S05]  /*5ec0*/  BSYNC B1 ;  /* 0x0000000000017941 */ /* 0x000fea0003800000 */
.L_x_253:
[----:B-1----:R-:W-:Y:S01]  /*5ed0*/  @!P5 IMAD R3, R132, R155, R12 ;  /* 0x0000009b8403d224 */ /* 0x002fe200078e020c */
[----:B------:R-:W-:Y:S04]  /*5ee0*/  BSSY B1, `(.L_x_255) ;  /* 0x0000006000017945 */ /* 0x000fe80003800000 */
[----:B------:R1:W-:Y:S01]  /*5ef0*/  @!P5 STG.E.U8 desc[UR36][R4.64+0xd8], R3 ;  /* 0x0000d8030400d986 */ /* 0x0003e2000c101124 */
[----:B------:R-:W-:Y:S05]  /*5f00*/  @P2 BRA `(.L_x_256) ;  /* 0x00000000000c2947 */ /* 0x000fea0003800000 */
[----:B--2---:R-:W1:Y:S02]  /*5f10*/  LDG.E.U8 R157, desc[UR36][R8.64+0xd9] ;  /* 0x0000d924089d7981 */ /* 0x004e64000c1e1100 */
[----:B-1----:R-:W-:-:S05]  /*5f20*/  PRMT R3, R157, 0x8880, RZ ;  /* 0x000088809d037816 */ /* 0x002fca00000000ff */
[----:B------:R-:W-:-:S07]  /*5f30*/  IMAD R12, R3, R156, RZ ;  /* 0x0000009c030c7224 */ /* 0x000fce00078e02ff */
.L_x_256:
[----:B------:R-:W-:Y:S05]  /*5f40*/  BSYNC B1 ;  /* 0x0000000000017941 */ /* 0x000fea0003800000 */
.L_x_255:
        /* <DEDUP_REMOVED lines=11> */
.L_x_258:
[----:B------:R-:W-:Y:S05]  /*6000*/  BSYNC B1 ;  /* 0x0000000000017941 */ /* 0x000fea0003800000 */
.L_x_257:
[----:B-1----:R-:W-:Y:S01]  /*6010*/  @!P4 IMAD R3, R134, R155, R12 ;  /* 0x0000009b8603c224 */ /* 0x002fe200078e020c */
[----:B------:R-:W-:Y:S04]  /*6020*/  BSSY B1, `(.L_x_259) ;  /* 0x0000006000017945 */ /* 0x000fe80003800000 */
[----:B------:R1:W-:Y:S01]  /*6030*/  @!P4 STG.E.U8 desc[UR36][R6.64+0xd8], R3 ;  /* 0x0000d8030600c986 */ /* 0x0003e2000c101124 */
[----:B------:R-:W-:Y:S05]  /*6040*/  @P3 BRA `(.L_x_260) ;  /* 0x00000000000c3947 */ /* 0x000fea0003800000 */
[----:B--2---:R-:W1:Y:S02]  /*6050*/  LDG.E.U8 R157, desc[UR36][R10.64+0xd9] ;  /* 0x0000d9240a9d7981 */ /* 0x004e64000c1e1100 */
[----:B-1----:R-:W-:-:S05]  /*6060*/  PRMT R3, R157, 0x8880, RZ ;  /* 0x000088809d037816 */ /* 0x002fca00000000ff */
[----:B------:R-:W-:-:S07]  /*6070*/  IMAD R12, R3, R156, RZ ;  /* 0x0000009c030c7224 */ /* 0x000fce00078e02ff */
.L_x_260:
[----:B------:R-:W-:Y:S05]  /*6080*/  BSYNC B1 ;  /* 0x0000000000017941 */ /* 0x000fea0003800000 */
.L_x_259:
[----:B------:R-:W-:Y:S01]  /*6090*/  @!P3 IMAD R135, R135, R155, R12 ;  /* 0x0000009b8787b224 */ /* 0x000fe200078e020c */
[----:B------:R-:W-:Y:S04]  /*60a0*/  BSSY B1, `(.L_x_261) ;  /* 0x0000006000017945 */ /* 0x000fe80003800000 */
[----:B------:R0:W-:Y:S01]  /*60b0*/  @!P3 STG.E.U8 desc[UR36][R6.64+0xd9], R135 ;  /* 0x0000d9870600b986 */ /* 0x0001e2000c101124 */
[----:B------:R-:W-:Y:S05]  /*60c0*/  @P5 BRA `(.L_x_262) ;  /* 0x00000000000c5947 */ /* 0x000fea0003800000 */
[----:B--2---:R-:W1:Y:S02]  /*60d0*/  LDG.E.U8 R157, desc[UR36][R8.64+0xe0] ;  /* 0x0000e024089d7981 */ /* 0x004e64000c1e1100 */
[----:B-1----:R-:W-:-:S05]  /*60e0*/  PRMT R3, R157, 0x8880, RZ ;  /* 0x000088809d037816 */ /* 0x002fca00000000ff */
[----:B------:R-:W-:-:S07]  /*60f0*/  IMAD R12, R3, R156, RZ ;  /* 0x0000009c030c7224 */ /* 0x000fce00078e02ff */
.L_x_262:
[----:B------:R-:W-:Y:S05]  /*6100*/  BSYNC B1 ;  /* 0x0000000000017941 */ /* 0x000fea0003800000 */
.L_x_261:
[----:B-1----:R-:W-:Y:S01]  /*6110*/  @!P5 IMAD R3, R136, R155, R12 ;  /* 0x0000009b8803d224 */ /* 0x002fe200078e020c */
[----:B------:R-:W-:Y:S04]  /*6120*/  BSSY B1, `(.L_x_263) ;  /* 0x0000006000017945 */ /* 0x000fe80003800000 */
[----:B------:R1:W-:Y:S01]  /*6130*/  @!P5 STG.E.U8 desc[UR36][R4.64+0xe0], R3 ;  /* 0x0000e0030400d986 */ /* 0x0003e2000c101124 */
[----:B------:R-:W-:Y:S05]  /*6140*/  @P2 BRA `(.L_x_264) ;  /* 0x00000000000c2947 */ /* 0x000fea0003800000 */
[----:B--2---:R-:W1:Y:S02]  /*6150*/  LDG.E.U8 R157, desc[UR36][R8.64+0xe1] ;  /* 0x0000e124089d7981 */ /* 0x004e64000c1e1100 */
[----:B-1----:R-:W-:-:S05]  /*6160*/  PRMT R3, R157, 0x8880, RZ ;  /* 0x000088809d037816 */ /* 0x002fca00000000ff */
[----:B------:R-:W-:-:S07]  /*6170*/  IMAD R12, R3, R156, RZ ;  /* 0x0000009c030c7224 */ /* 0x000fce00078e02ff */
.L_x_264:
[----:B------:R-:W-:Y:S05]  /*6180*/  BSYNC B1 ;  /* 0x0000000000017941 */ /* 0x000fea0003800000 */
.L_x_263:
        /* <DEDUP_REMOVED lines=11> */
.L_x_266:
[----:B------:R-:W-:Y:S05]  /*6240*/  BSYNC B1 ;  /* 0x0000000000017941 */ /* 0x000fea0003800000 */
.L_x_265:
[----:B-1----:R-:W-:Y:S01]  /*6250*/  @!P4 IMAD R3, R138, R155, R12 ;  /* 0x0000009b8a03c224 */ /* 0x002fe200078e020c */
[----:B------:R-:W-:Y:S04]  /*6260*/  BSSY B1, `(.L_x_267) ;  /* 0x0000006000017945 */ /* 0x000fe80003800000 */
[----:B------:R1:W-:Y:S01]  /*6270*/  @!P4 STG.E.U8 desc[UR36][R6.64+0xe0], R3 ;  /* 0x0000e0030600c986 */ /* 0x0003e2000c101124 */
[----:B------:R-:W-:Y:S05]  /*6280*/  @P3 BRA `(.L_x_268) ;  /* 0x00000000000c3947 */ /* 0x000fea0003800000 */
[----:B--2---:R-:W1:Y:S02]  /*6290*/  LDG.E.U8 R157, desc[UR36][R10.64+0xe1] ;  /* 0x0000e1240a9d7981 */ /* 0x004e64000c1e1100 */
[----:B-1----:R-:W-:-:S05]  /*62a0*/  PRMT R3, R157, 0x8880, RZ ;  /* 0x000088809d037816 */ /* 0x002fca00000000ff */
[----:B------:R-:W-:-:S07]  /*62b0*/  IMAD R12, R3, R156, RZ ;  /* 0x0000009c030c7224 */ /* 0x000fce00078e02ff */
.L_x_268:
[----:B------:R-:W-:Y:S05]  /*62c0*/  BSYNC B1 ;  /* 0x0000000000017941 */ /* 0x000fea0003800000 */
.L_x_267:
[----:B------:R-:W-:Y:S01]  /*62d0*/  @!P3 IMAD R139, R139, R155, R12 ;  /* 0x0000009b8b8bb224 */ /* 0x000fe200078e020c */
[----:B------:R-:W-:Y:S04]  /*62e0*/  BSSY B1, `(.L_x_269) ;  /* 0x0000006000017945 */ /* 0x000fe80003800000 */
[----:B------:R0:W-:Y:S01]  /*62f0*/  @!P3 STG.E.U8 desc[UR36][R6.64+0xe1], R139 ;  /* 0x0000e18b0600b986 */ /* 0x0001e2000c101124 */
[----:B------:R-:W-:Y:S05]  /*6300*/  @P5 BRA `(.L_x_270) ;  /* 0x00000000000c5947 */ /* 0x000fea0003800000 */
[----:B--2---:R-:W1:Y:S02]  /*6310*/  LDG.E.U8 R157, desc[UR36][R8.64+0xe8] ;  /* 0x0000e824089d7981 */ /* 0x004e64000c1e1100 */
[----:B-1----:R-:W-:-:S05]  /*6320*/  PRMT R3, R157, 0x8880, RZ ;  /* 0x000088809d037816 */ /* 0x002fca00000000ff */
[----:B------:R-:W-:-:S07]  /*6330*/  IMAD R12, R3, R156, RZ ;  /* 0x0000009c030c7224 */ /* 0x000fce00078e02ff */
.L_x_270:
[----:B------:R-:W-:Y:S05]  /*6340*/  BSYNC B1 ;  /* 0x0000000000017941 */ /* 0x000fea0003800000 */
.L_x_269:
[----:B-1----:R-:W-:Y:S01]  /*6350*/  @!P5 IMAD R3, R140, R155, R12 ;  /* 0x0000009b8c03d224 */ /* 0x002fe200078e020c */
[----:B------:R-:W-:Y:S04]  /*6360*/  BSSY B1, `(.L_x_271) ;  /* 0x0000006000017945 */ /* 0x000fe80003800000 */
[----:B------:R1:W-:Y:S01]  /*6370*/  @!P5 STG.E.U8 desc[UR36][R4.64+0xe8], R3 ;  /* 0x0000e8030400d986 */ /* 0x0003e2000c101124 */
[----:B------:R-:W-:Y:S05]  /*6380*/  @P2 BRA `(.L_x_272) ;  /* 0x00000000000c2947 */ /* 0x000fea0003800000 */
[----:B--2---:R-:W1:Y:S02]  /*6390*/  LDG.E.U8 R157, desc[UR36][R8.64+0xe9] ;  /* 0x0000e924089d7981 */ /* 0x004e64000c1e1100 */
[----:B-1----:R-:W-:-:S05]  /*63a0*/  PRMT R3, R157, 0x8880, RZ ;  /* 0x000088809d037816 */ /* 0x002fca00000000ff */
[----:B------:R-:W-:-:S07]  /*63b0*/  IMAD R12, R3, R156, RZ ;  /* 0x0000009c030c7224 */ /* 0x000fce00078e02ff */
.L_x_272:
[----:B------:R-:W-:Y:S05]  /*63c0*/  BSYNC B1 ;  /* 0x0000000000017941 */ /* 0x000fea0003800000 */
.L_x_271:
        /* <DEDUP_REMOVED lines=11> */
.L_x_274:
[----:B------:R-:W-:Y:S05]  /*6480*/  BSYNC B1 ;  /* 0x0000000000017941 */ /* 0x000fea0003800000 */
.L_x_273:
[----:B-1----:R-:W-:Y:S01]  /*6490*/  @!P4 IMAD R3, R142, R155, R12 ;  /* 0x0000009b8e03c224 */ /* 0x002fe200078e020c */
[----:B------:R-:W-:Y:S04]  /*64a0*/  BSSY B1, `(.L_x_275) ;  /* 0x0000006000017945 */ /* 0x000fe80003800000 */
[----:B------:R1:W-:Y:S01]  /*64b0*/  @!P4 STG.E.U8 desc[UR36][R6.64+0xe8], R3 ;  /* 0x0000e8030600c986 */ /* 0x0003e2000c101124 */
[----:B------:R-:W-:Y:S05]  /*64c0*/  @P3 BRA `(.L_x_276) ;  /* 0x00000000000c3947 */ /* 0x000fea0003800000 */
[----:B--2---:R-:W1:Y:S02]  /*64d0*/  LDG.E.U8 R157, desc[UR36][R10.64+0xe9] ;  /* 0x0000e9240a9d7981 */ /* 0x004e64000c1e1100 */
[----:B-1----:R-:W-:-:S05]  /*64e0*/  PRMT R3, R157, 0x8880, RZ ;  /* 0x000088809d037816 */ /* 0x002fca00000000ff */
[----:B------:R-:W-:-:S07]  /*64f0*/  IMAD R12, R3, R156, RZ ;  /* 0x0000009c030c7224 */ /* 0x000fce00078e02ff */
.L_x_276:
[----:B------:R-:W-:Y:S05]  /*6500*/  BSYNC B1 ;  /* 0x0000000000017941 */ /* 0x000fea0003800000 */
.L_x_275:
[----:B------:R-:W-:Y:S01]  /*6510*/  @!P3 IMAD R143, R143, R155, R12 ;  /* 0x0000009b8f8fb224 */ /* 0x000fe200078e020c */
[----:B------:R-:W-:Y:S04]  /*6520*/  BSSY B1, `(.L_x_277) ;  /* 0x0000006000017945 */ /* 0x000fe80003800000 */
[----:B------:R0:W-:Y:S01]  /*6530*/  @!P3 STG.E.U8 desc[UR36][R6.64+0xe9], R143 ;  /* 0x0000e98f0600b986 */ /* 0x0001e2000c101124 */
[----:B------:R-:W-:Y:S05]  /*6540*/  @P5 BRA `(.L_x_278) ;  /* 0x00000000000c5947 */ /* 0x000fea0003800000 */
[----:B--2---:R-:W1:Y:S02]  /*6550*/  LDG.E.U8 R157, desc[UR36][R8.64+0xf0] ;  /* 0x0000f024089d7981 */ /* 0x004e64000c1e1100 */
[----:B-1----:R-:W-:-:S05]  /*6560*/  PRMT R3, R157, 0x8880, RZ ;  /* 0x000088809d037816 */ /* 0x002fca00000000ff */
[----:B------:R-:W-:-:S07]  /*6570*/  IMAD R12, R3, R156, RZ ;  /* 0x0000009c030c7224 */ /* 0x000fce00078e02ff */
.L_x_278:
[----:B------:R-:W-:Y:S05]  /*6580*/  BSYNC B1 ;  /* 0x0000000000017941 */ /* 0x000fea0003800000 */
.L_x_277:
[----:B-1----:R-:W-:Y:S01]  /*6590*/  @!P5 IMAD R3, R144, R155, R12 ;  /* 0x0000009b9003d224 */ /* 0x002fe200078e020c */
[----:B------:R-:W-:Y:S04]  /*65a0*/  BSSY B1, `(.L_x_279) ;  /* 0x0000006000017945 */ /* 0x000fe80003800000 */
[----:B------:R1:W-:Y:S01]  /*65b0*/  @!P5 STG.E.U8 desc[UR36][R4.64+0xf0], R3 ;  /* 0x0000f0030400d986 */ /* 0x0003e2000c101124 */
[----:B------:R-:W-:Y:S05]  /*65c0*/  @P2 BRA `(.L_x_280) ;  /* 0x00000000000c2947 */ /* 0x000fea0003800000 */
[----:B--2---:R-:W1:Y:S02]  /*65d0*/  LDG.E.U8 R157, desc[UR36][R8.64+0xf1] ;  /* 0x0000f124089d7981 */ /* 0x004e64000c1e1100 */
[----:B-1----:R-:W-:-:S05]  /*65e0*/  PRMT R3, R157, 0x8880, RZ ;  /* 0x000088809d037816 */ /* 0x002fca00000000ff */
[----:B------:R-:W-:-:S07]  /*65f0*/  IMAD R12, R3, R156, RZ ;  /* 0x0000009c030c7224 */ /* 0x000fce00078e02ff */
.L_x_280:
[----:B------:R-:W-:Y:S05]  /*6600*/  BSYNC B1 ;  /* 0x0000000000017941 */ /* 0x000fea0003800000 */
.L_x_279:
[C---:B------:R-:W-:Y:S01]  /*6610*/  ISETP.LT.OR P4, PT, R0.reuse, 0xf1, !P0 ;  /* 0x000000f10000780c */ /* 0x040fe20004781670 */
[----:B------:R-:W-:Y:S01]  /*6620*/  @!P2 IMAD R145, R145, R155, R12 ;  /* 0x0000009b9191a224 */ /* 0x000fe200078e020c */
[----:B------:R-:W-:Y:S01]  /*6630*/  BSSY B1, `(.L_x_281) ;  /* 0x000000a000017945 */ /* 0x000fe20003800000 */
[C---:B------:R-:W-:Y:S02]  /*6640*/  ISETP.LT.OR P3, PT, R0.reuse, 0xf2, !P0 ;  /* 0x000000f20000780c */ /* 0x040fe40004761670 */
        /* <DEDUP_REMOVED lines=8> */
.L_x_282:
[----:B------:R-:W-:Y:S05]  /*66d0*/  BSYNC B1 ;  /* 0x0000000000017941 */ /* 0x000fea0003800000 */
.L_x_281:
[----:B-1----:R-:W-:Y:S01]  /*66e0*/  @!P4 IMAD R3, R146, R155, R12 ;  /* 0x0000009b9203c224 */ /* 0x002fe200078e020c */
[----:B------:R-:W-:Y:S04]  /*66f0*/  BSSY B1, `(.L_x_283) ;  /* 0x0000006000017945 */ /* 0x000fe80003800000 */
[----:B------:R1:W-:Y:S01]  /*6700*/  @!P4 STG.E.U8 desc[UR36][R6.64+0xf0], R3 ;  /* 0x0000f0030600c986 */ /* 0x0003e2000c101124 */
[----:B------:R-:W-:Y:S05]  /*6710*/  @P3 BRA `(.L_x_284) ;  /* 0x00000000000c3947 */ /* 0x000fea0003800000 */
[----:B--2---:R-:W1:Y:S02]  /*6720*/  LDG.E.U8 R157, desc[UR36][R10.64+0xf1] ;  /* 0x0000f1240a9d7981 */ /* 0x004e64000c1e1100 */
[----:B-1----:R-:W-:-:S05]  /*6730*/  PRMT R3, R157, 0x8880, RZ ;  /* 0x000088809d037816 */ /* 0x002fca00000000ff */
[----:B------:R-:W-:-:S07]  /*6740*/  IMAD R12, R3, R156, RZ ;  /* 0x0000009c030c7224 */ /* 0x000fce00078e02ff */
.L_x_284:
[----:B------:R-:W-:Y:S05]  /*6750*/  BSYNC B1 ;  /* 0x0000000000017941 */ /* 0x000fea0003800000 */
.L_x_283:
[----:B------:R-:W-:Y:S01]  /*6760*/  @!P3 IMAD R147, R147, R155, R12 ;  /* 0x0000009b9393b224 */ /* 0x000fe200078e020c */
[----:B------:R-:W-:Y:S04]  /*6770*/  BSSY B1, `(.L_x_285) ;  /* 0x0000006000017945 */ /* 0x000fe80003800000 */
[----:B------:R0:W-:Y:S01]  /*6780*/  @!P3 STG.E.U8 desc[UR36][R6.64+0xf1], R147 ;  /* 0x0000f1930600b986 */ /* 0x0001e2000c101124 */
[----:B------:R-:W-:Y:S05]  /*6790*/  @P2 BRA `(.L_x_286) ;  /* 0x00000000000c2947 */ /* 0x000fea0003800000 */
[----:B--2---:R-:W1:Y:S02]  /*67a0*/  LDG.E.U8 R157, desc[UR36][R8.64+0xf8] ;  /* 0x0000f824089d7981 */ /* 0x004e64000c1e1100 */
[----:B-1----:R-:W-:-:S05]  /*67b0*/  PRMT R3, R157, 0x8880, RZ ;  /* 0x000088809d037816 */ /* 0x002fca00000000ff */
[----:B------:R-:W-:-:S07]  /*67c0*/  IMAD R12, R3, R156, RZ ;  /* 0x0000009c030c7224 */ /* 0x000fce00078e02ff */
.L_x_286:
[----:B------:R-:W-:Y:S05]  /*67d0*/  BSYNC B1 ;  /* 0x0000000000017941 */ /* 0x000fea0003800000 */
.L_x_285:
[----:B-1----:R-:W-:Y:S01]  /*67e0*/  @!P2 IMAD R3, R148, R155, R12 ;  /* 0x0000009b9403a224 */ /* 0x002fe200078e020c */
[----:B------:R-:W-:Y:S04]  /*67f0*/  BSSY B1, `(.L_x_287) ;  /* 0x0000006000017945 */ /* 0x000fe80003800000 */
[----:B------:R1:W-:Y:S01]  /*6800*/  @!P2 STG.E.U8 desc[UR36][R4.64+0xf8], R3 ;  /* 0x0000f8030400a986 */ /* 0x0003e2000c101124 */
[----:B------:R-:W-:Y:S05]  /*6810*/  @P1 BRA `(.L_x_288) ;  /* 0x00000000000c1947 */ /* 0x000fea0003800000 */
[----:B--2---:R-:W1:Y:S02]  /*6820*/  LDG.E.U8 R157, desc[UR36][R8.64+0xf9] ;  /* 0x0000f924089d7981 */ /* 0x004e64000c1e1100 */
[----:B-1----:R-:W-:-:S05]  /*6830*/  PRMT R3, R157, 0x8880, RZ ;  /* 0x000088809d037816 */ /* 0x002fca00000000ff */
[----:B------:R-:W-:-:S07]  /*6840*/  IMAD R12, R3, R156, RZ ;  /* 0x0000009c030c7224 */ /* 0x000fce00078e02ff */
.L_x_288:
[----:B------:R-:W-:Y:S05]  /*6850*/  BSYNC B1 ;  /* 0x0000000000017941 */ /* 0x000fea0003800000 */
.L_x_287:
[----:B------:R-:W-:Y:S01]  /*6860*/  @!P1 IMAD R149, R149, R155, R12 ;  /* 0x0000009b95959224 */ /* 0x000fe200078e020c */
[----:B------:R-:W-:Y:S04]  /*6870*/  BSSY B1, `(.L_x_289) ;  /* 0x0000006000017945 */ /* 0x000fe80003800000 */
[----:B------:R0:W-:Y:S01]  /*6880*/  @!P1 STG.E.U8 desc[UR36][R4.64+0xf9], R149 ;  /* 0x0000f99504009986 */ /* 0x0001e2000c101124 */
[----:B------:R-:W-:Y:S05]  /*6890*/  @P5 BRA `(.L_x_290) ;  /* 0x00000000000c5947 */ /* 0x000fea0003800000 */
[----:B--2---:R-:W1:Y:S02]  /*68a0*/  LDG.E.U8 R157, desc[UR36][R10.64+0xf8] ;  /* 0x0000f8240a9d7981 */ /* 0x004e64000c1e1100 */
[----:B-1----:R-:W-:-:S05]  /*68b0*/  PRMT R3, R157, 0x8880, RZ ;  /* 0x000088809d037816 */ /* 0x002fca00000000ff */
[----:B------:R-:W-:-:S07]  /*68c0*/  IMAD R12, R3, R156, RZ ;  /* 0x0000009c030c7224 */ /* 0x000fce00078e02ff */
.L_x_290:
[----:B------:R-:W-:Y:S05]  /*68d0*/  BSYNC B1 ;  /* 0x0000000000017941 */ /* 0x000fea0003800000 */
.L_x_289:
[----:B-1----:R-:W-:Y:S01]  /*68e0*/  @!P5 IMAD R3, R150, R155, R12 ;  /* 0x0000009b9603d224 */ /* 0x002fe200078e020c */
[----:B------:R-:W-:Y:S01]  /*68f0*/  ISETP.LT.OR P0, PT, R0, 0xfa, !P0 ;  /* 0x000000fa0000780c */ /* 0x000fe20004701670 */
[----:B------:R-:W-:Y:S03]  /*6900*/  BSSY B1, `(.L_x_291) ;  /* 0x0000006000017945 */ /* 0x000fe60003800000 */
[----:B------:R1:W-:Y:S09]  /*6910*/  @!P5 STG.E.U8 desc[UR36][R6.64+0xf8], R3 ;  /* 0x0000f8030600d986 */ /* 0x0003f2000c101124 */
[----:B------:R-:W-:Y:S05]  /*6920*/  @P0 BRA `(.L_x_292) ;  /* 0x00000000000c0947 */ /* 0x000fea0003800000 */
[----:B--2---:R-:W1:Y:S02]  /*6930*/  LDG.E.U8 R157, desc[UR36][R10.64+0xf9] ;  /* 0x0000f9240a9d7981 */ /* 0x004e64000c1e1100 */
[----:B-1----:R-:W-:-:S05]  /*6940*/  PRMT R3, R157, 0x8880, RZ ;  /* 0x000088809d037816 */ /* 0x002fca00000000ff */
[----:B------:R-:W-:-:S07]  /*6950*/  IMAD R12, R3, R156, RZ ;  /* 0x0000009c030c7224 */ /* 0x000fce00078e02ff */
.L_x_292:
[----:B------:R-:W-:Y:S05]  /*6960*/  BSYNC B1 ;  /* 0x0000000000017941 */ /* 0x000fea0003800000 */
.L_x_291:
[----:B------:R-:W-:Y:S01]  /*6970*/  IMAD R151, R151, R155, R12 ;  /* 0x0000009b97977224 */ /* 0x000fe200078e020c */
[----:B------:R-:W-:Y:S06]  /*6980*/  @P0 BRA `(.L_x_293) ;  /* 0x0000001800100947 */ /* 0x000fec0003800000 */
[----:B------:R0:W-:Y:S01]  /*6990*/  STG.E.U8 desc[UR36][R6.64+0xf9], R151 ;  /* 0x0000f99706007986 */ /* 0x0001e2000c101124 */
[----:B------:R-:W-:Y:S05]  /*69a0*/  BRA `(.L_x_293) ;  /* 0x0000001800087947 */ /* 0x000fea0003800000 */
.L_x_36:
[C---:B------:R-:W-:Y:S02]  /*69b0*/  ISETP.GE.AND P1, PT, R162.reuse, 0x1, PT ;  /* 0x00000001a200780c */ /* 0x040fe40003f26270 */
[----:B------:R-:W-:Y:S02]  /*69c0*/  ISETP.GE.AND P0, PT, R162, 0x9, PT ;  /* 0x00000009a200780c */ /* 0x000fe40003f06270 */
[C---:B------:R-:W-:Y:S02]  /*69d0*/  ISETP.LT.OR P4, PT, R0.reuse, 0x1, !P1 ;  /* 0x000000010000780c */ /* 0x040fe40004f81670 */
[C---:B------:R-:W-:Y:S02]  /*69e0*/  ISETP.LT.OR P3, PT, R0.reuse, 0x2, !P1 ;  /* 0x000000020000780c */ /* 0x040fe40004f61670 */
[C---:B------:R-:W-:Y:S02]  /*69f0*/  ISETP.LT.OR P2, PT, R0.reuse, 0x1, !P0 ;  /* 0x000000010000780c */ /* 0x040fe40004741670 */
[----:B------:R-:W-:-:S07]  /*6a00*/  ISETP.LT.OR P5, PT, R0, 0x2, !P0 ;  /* 0x000000020000780c */ /* 0x000fce00047a1670 */
[-C--:B------:R-:W-:Y:S02]  /*6a10*/  @!P4 IMAD R3, R24, R155.reuse, RZ ;  /* 0x0000009b1803c224 */ /* 0x080fe400078e02ff */
[-C--:B------:R-:W-:Y:S02]  /*6a20*/  @!P3 IMAD R25, R25, R155.reuse, RZ ;  /* 0x0000009b1919b224 */ /* 0x080fe400078e02ff */
[-C--:B------:R-:W-:Y:S01]  /*6a30*/  @!P2 IMAD R9, R26, R155.reuse, RZ ;  /* 0x0000009b1a09a224 */ /* 0x080fe200078e02ff */
[----:B------:R0:W-:Y:S01]  /*6a40*/  @!P4 STG.E.U8 desc[UR36][R4.64], R3 ;  /* 0x000000030400c986 */ /* 0x0001e2000c101124 */
[C---:B------:R-:W-:Y:S01]  /*6a50*/  ISETP.LT.OR P4, PT, R0.reuse, 0x9, !P1 ;  /* 0x000000090000780c */ /* 0x040fe20004f81670 */
[----:B------:R-:W-:Y:S02]  /*6a60*/  @!P5 IMAD R27, R27, R155, RZ ;  /* 0x0000009b1b1bd224 */ /* 0x000fe400078e02ff */
[----:B------:R-:W-:Y:S01]  /*6a70*/  @!P3 STG.E.U8 desc[UR36][R4.64+0x1], R25 ;  /* 0x000001190400b986 */ /* 0x000fe2000c101124 */
[----:B------:R-:W-:-:S03]  /*6a80*/  ISETP.LT.OR P3, PT, R0, 0xa, !P1 ;  /* 0x0000000a0000780c */ /* 0x000fc60004f61670 */
[----:B------:R1:W-:Y:S01]  /*6a90*/  @!P2 STG.E.U8 desc[UR36][R6.64], R9 ;  /* 0x000000090600a986 */ /* 0x0003e2000c101124 */
[----:B------:R-:W-:-:S03]  /*6aa0*/  ISETP.LT.OR P2, PT, R0, 0x9, !P0 ;  /* 0x000000090000780c */ /* 0x000fc60004741670 */
[----:B------:R-:W-:Y:S01]  /*6ab0*/  @!P5 STG.E.U8 desc[UR36][R6.64+0x1], R27 ;  /* 0x0000011b0600d986 */ /* 0x000fe2000c101124 */
[----:B------:R-:W-:Y:S01]  /*6ac0*/  ISETP.LT.OR P5, PT, R0, 0xa, !P0 ;  /* 0x0000000a0000780c */ /* 0x000fe200047a1670 */
[----:B------:R-:W-:-:S04]  /*6ad0*/  @!P4 IMAD R11, R28, R155, RZ ;  /* 0x0000009b1c0bc224 */ /* 0x000fc800078e02ff */
[-C--:B------:R-:W-:Y:S01]  /*6ae0*/  @!P3 IMAD R29, R29, R155.reuse, RZ ;  /* 0x0000009b1d1db224 */ /* 0x080fe200078e02ff */
[----:B------:R-:W-:Y:S01]  /*6af0*/  @!P4 STG.E.U8 desc[UR36][R4.64+0x8], R11 ;  /* 0x0000080b0400c986 */ /* 0x000fe2000c101124 */
[----:B------:R-:W-:Y:S02]  /*6b00*/  ISETP.LT.OR P4, PT, R0, 0x11, !P1 ;  /* 0x000000110000780c */ /* 0x000fe40004f81670 */
[-C--:B0-----:R-:W-:Y:S01]  /*6b10*/  @!P2 IMAD R3, R30, R155.reuse, RZ ;  /* 0x0000009b1e03a224 */ /* 0x081fe200078e02ff */
[----:B------:R-:W-:Y:S01]  /*6b20*/  @!P3 STG.E.U8 desc[UR36][R4.64+0x9], R29 ;  /* 0x0000091d0400b986 */ /* 0x000fe2000c101124 */
[C---:B------:R-:W-:Y:S02]  /*6b30*/  ISETP.LT.OR P3, PT, R0.reuse, 0x12, !P1 ;  /* 0x000000120000780c */ /* 0x040fe40004f61670 */
[----:B------:R-:W-:Y:S01]  /*6b40*/  @!P5 IMAD R31, R31, R155, RZ ;  /* 0x0000009b1f1fd224 */ /* 0x000fe200078e02ff */
[----:B------:R0:W-:Y:S01]  /*6b50*/  @!P2 STG.E.U8 desc[UR36][R6.64+0x8], R3 ;  /* 0x000008030600a986 */ /* 0x0001e2000c101124 */
[----:B------:R-:W-:-:S03]  /*6b60*/  ISETP.LT.OR P2, PT, R0, 0x11, !P0 ;  /* 0x000000110000780c */ /* 0x000fc60004741670 */
[----:B------:R-:W-:Y:S01]  /*6b70*/  @!P5 STG.E.U8 desc[UR36][R6.64+0x9], R31 ;  /* 0x0000091f0600d986 */ /* 0x000fe2000c101124 */
[----:B------:R-:W-:Y:S01]  /*6b80*/  ISETP.LT.OR P5, PT, R0, 0x12, !P0 ;  /* 0x000000120000780c */ /* 0x000fe200047a1670 */
[----:B-1----:R-:W-:-:S04]  /*6b90*/  @!P4 IMAD R9, R32, R155, RZ ;  /* 0x0000009b2009c224 */ /* 0x002fc800078e02ff */
        /* <DEDUP_REMOVED lines=301> */
[----:B------:R1:W-:Y:S01]  /*7e70*/  @!P4 STG.E.U8 desc[UR36][R4.64+0xd8], R11 ;  /* 0x0000d80b0400c986 */ /* 0x0003e2000c101124 */
        /* <DEDUP_REMOVED lines=13> */
[-C--:B-1----:R-:W-:Y:S01]  /*7f50*/  @!P2 IMAD R11, R138, R155.reuse, RZ ;  /* 0x0000009b8a0ba224 */ /* 0x082fe200078e02ff */
[----:B------:R-:W-:Y:S01]  /*7f60*/  @!P3 STG.E.U8 desc[UR36][R4.64+0xe1], R137 ;  /* 0x0000e1890400b986 */ /* 0x000fe2000c101124 */
[C---:B------:R-:W-:Y:S02]  /*7f70*/  ISETP.LT.OR P3, PT, R0.reuse, 0xea, !P1 ;  /* 0x000000ea0000780c */ /* 0x040fe40004f61670 */
[----:B------:R-:W-:Y:S01]  /*7f80*/  @!P5 IMAD R139, R139, R155, RZ ;  /* 0x0000009b8b8bd224 */ /* 0x000fe200078e02ff */
[----:B------:R1:W-:Y:S01]  /*7f90*/  @!P2 STG.E.U8 desc[UR36][R6.64+0xe0], R11 ;  /* 0x0000e00b0600a986 */ /* 0x0003e2000c101124 */
[----:B------:R-:W-:-:S03]  /*7fa0*/  ISETP.LT.OR P2, PT, R0, 0xe9, !P0 ;  /* 0x000000e90000780c */ /* 0x000fc60004741670 */
[----:B------:R-:W-:Y:S01]  /*7fb0*/  @!P5 STG.E.U8 desc[UR36][R6.64+0xe1], R139 ;  /* 0x0000e18b0600d986 */ /* 0x000fe2000c101124 */
[----:B------:R-:W-:Y:S01]  /*7fc0*/  ISETP.LT.OR P5, PT, R0, 0xea, !P0 ;  /* 0x000000ea0000780c */ /* 0x000fe200047a1670 */
[----:B0-----:R-:W-:-:S04]  /*7fd0*/  @!P4 IMAD R3, R140, R155, RZ ;  /* 0x0000009b8c03c224 */ /* 0x001fc800078e02ff */
[-C--:B------:R-:W-:Y:S01]  /*7fe0*/  @!P3 IMAD R141, R141, R155.reuse, RZ ;  /* 0x0000009b8d8db224 */ /* 0x080fe200078e02ff */
[----:B------:R0:W-:Y:S01]  /*7ff0*/  @!P4 STG.E.U8 desc[UR36][R4.64+0xe8], R3 ;  /* 0x0000e8030400c986 */ /* 0x0001e2000c101124 */
[----:B------:R-:W-:Y:S02]  /*8000*/  ISETP.LT.OR P4, PT, R0, 0xf2, !P1 ;  /* 0x000000f20000780c */ /* 0x000fe40004f81670 */
[-C--:B---3--:R-:W-:Y:S01]  /*8010*/  @!P2 IMAD R9, R142, R155.reuse, RZ ;  /* 0x0000009b8e09a224 */ /* 0x088fe200078e02ff */
[----:B------:R-:W-:Y:S01]  /*8020*/  @!P3 STG.E.U8 desc[UR36][R4.64+0xe9], R141 ;  /* 0x0000e98d0400b986 */ /* 0x000fe2000c101124 */
[C---:B------:R-:W-:Y:S02]  /*8030*/  ISETP.LT.OR P3, PT, R0.reuse, 0xf1, !P1 ;  /* 0x000000f10000780c */ /* 0x040fe40004f61670 */
[----:B------:R-:W-:Y:S01]  /*8040*/  @!P5 IMAD R143, R143, R155, RZ ;  /* 0x0000009b8f8fd224 */ /* 0x000fe200078e02ff */
[----:B------:R-:W-:Y:S01]  /*8050*/  @!P2 STG.E.U8 desc[UR36][R6.64+0xe8], R9 ;  /* 0x0000e8090600a986 */ /* 0x000fe2000c101124 */
[----:B------:R-:W-:-:S03]  /*8060*/  ISETP.LT.OR P2, PT, R0, 0xf1, !P0 ;  /* 0x000000f10000780c */ /* 0x000fc60004741670 */
[----:B------:R-:W-:Y:S01]  /*8070*/  @!P5 STG.E.U8 desc[UR36][R6.64+0xe9], R143 ;  /* 0x0000e98f0600d986 */ /* 0x000fe2000c101124 */
[----:B------:R-:W-:Y:S01]  /*8080*/  ISETP.LT.OR P5, PT, R0, 0xf9, !P0 ;  /* 0x000000f90000780c */ /* 0x000fe200047a1670 */
[----:B------:R-:W-:-:S04]  /*8090*/  @!P4 IMAD R145, R145, R155, RZ ;  /* 0x0000009b9191c224 */ /* 0x000fc800078e02ff */
[-C--:B-1----:R-:W-:Y:S01]  /*80a0*/  @!P3 IMAD R11, R144, R155.reuse, RZ ;  /* 0x0000009b900bb224 */ /* 0x082fe200078e02ff */
[----:B------:R-:W-:Y:S01]  /*80b0*/  @!P4 STG.E.U8 desc[UR36][R4.64+0xf1], R145 ;  /* 0x0000f1910400c986 */ /* 0x000fe2000c101124 */
[C---:B------:R-:W-:Y:S02]  /*80c0*/  ISETP.LT.OR P4, PT, R0.reuse, 0xf2, !P0 ;  /* 0x000000f20000780c */ /* 0x040fe40004781670 */
[C---:B------:R-:W-:Y:S01]  /*80d0*/  ISETP.LT.OR P0, PT, R0.reuse, 0xfa, !P0 ;  /* 0x000000fa0000780c */ /* 0x040fe20004701670 */
[----:B------:R1:W-:Y:S01]  /*80e0*/  @!P3 STG.E.U8 desc[UR36][R4.64+0xf0], R11 ;  /* 0x0000f00b0400b986 */ /* 0x0003e2000c101124 */
[----:B------:R-:W-:Y:S01]  /*80f0*/  ISETP.LT.OR P3, PT, R0, 0xf9, !P1 ;  /* 0x000000f90000780c */ /* 0x000fe20004f61670 */
[----:B0-----:R-:W-:Y:S01]  /*8100*/  @!P2 IMAD R3, R146, R155, RZ ;  /* 0x0000009b9203a224 */ /* 0x001fe200078e02ff */
[----:B------:R-:W-:-:S04]  /*8110*/  ISETP.LT.OR P1, PT, R0, 0xfa, !P1 ;  /* 0x000000fa0000780c */ /* 0x000fc80004f21670 */
[----:B------:R0:W-:Y:S03]  /*8120*/  @!P2 STG.E.U8 desc[UR36][R6.64+0xf0], R3 ;  /* 0x0000f0030600a986 */ /* 0x0001e6000c101124 */
[-C--:B------:R-:W-:Y:S02]  /*8130*/  @!P4 IMAD R147, R147, R155.reuse, RZ ;  /* 0x0000009b9393c224 */ /* 0x080fe400078e02ff */
[-C--:B-1----:R-:W-:Y:S02]  /*8140*/  @!P5 IMAD R11, R150, R155.reuse, RZ ;  /* 0x0000009b960bd224 */ /* 0x082fe400078e02ff */
[-C--:B------:R-:W-:Y:S01]  /*8150*/  @!P3 IMAD R9, R148, R155.reuse, RZ ;  /* 0x0000009b9409b224 */ /* 0x080fe200078e02ff */
[----:B------:R0:W-:Y:S01]  /*8160*/  @!P4 STG.E.U8 desc[UR36][R6.64+0xf1], R147 ;  /* 0x0000f1930600c986 */ /* 0x0001e2000c101124 */
[-C--:B------:R-:W-:Y:S02]  /*8170*/  @!P1 IMAD R149, R149, R155.reuse, RZ ;  /* 0x0000009b95959224 */ /* 0x080fe400078e02ff */
[----:B------:R-:W-:Y:S01]  /*8180*/  @!P0 IMAD R151, R151, R155, RZ ;  /* 0x0000009b97978224 */ /* 0x000fe200078e02ff */
[----:B------:R0:W-:Y:S04]  /*8190*/  @!P3 STG.E.U8 desc[UR36][R4.64+0xf8], R9 ;  /* 0x0000f8090400b986 */ /* 0x0001e8000c101124 */
[----:B------:R0:W-:Y:S04]  /*81a0*/  @!P1 STG.E.U8 desc[UR36][R4.64+0xf9], R149 ;  /* 0x0000f99504009986 */ /* 0x0001e8000c101124 */
[----:B------:R0:W-:Y:S04]  /*81b0*/  @!P5 STG.E.U8 desc[UR36][R6.64+0xf8], R11 ;  /* 0x0000f80b0600d986 */ /* 0x0001e8000c101124 */
[----:B------:R0:W-:Y:S02]  /*81c0*/  @!P0 STG.E.U8 desc[UR36][R6.64+0xf9], R151 ;  /* 0x0000f99706008986 */ /* 0x0001e4000c101124 */
.L_x_293:
[----:B------:R-:W-:Y:S05]  /*81d0*/  BSYNC B0 ;  /* 0x0000000000007941 */ /* 0x000fea0003800000 */
.L_x_35:
[----:B------:R-:W-:Y:S01]  /*81e0*/  ULDC UR4, c[0x0][0xc] ;  /* 0x0000030000047ab9 */ /* 0x000fe20000000800 */
[----:B------:R-:W-:Y:S01]  /*81f0*/  ULDC UR5, c[0x0][0x10] ;  /* 0x0000040000057ab9 */ /* 0x000fe20000000800 */
[----:B01----:R-:W0:Y:S01]  /*8200*/  LDC R3, c[0x0][0x14] ;  /* 0x00000500ff037b82 */ /* 0x003e220000000800 */
[----:B------:R-:W-:Y:S01]  /*8210*/  UIMAD.WIDE.U32 UR4, UR4, UR5, URZ ;  /* 0x00000005040472a5 */ /* 0x000fe2000f8e003f */
[----:B------:R-:W-:Y:S01]  /*8220*/  PRMT R0, RZ, 0x7610, R0 ;  /* 0x00007610ff007816 */ /* 0x000fe20000000000 */
[----:B------:R-:W-:Y:S02]  /*8230*/  IMAD.MOV.U32 R153, RZ, RZ, -0x1 ;  /* 0xffffffffff997424 */ /* 0x000fe400078e00ff */
[----:B------:R-:W-:Y:S02]  /*8240*/  IMAD.MOV.U32 R22, RZ, RZ, -0x1 ;  /* 0xffffffffff167424 */ /* 0x000fe400078e00ff */
[----:B0-----:R-:W-:-:S04]  /*8250*/  IMAD.WIDE.U32 R16, R3, UR4, R16 ;  /* 0x0000000403107c25 */ /* 0x001fc8000f8e0010 */
[----:B------:R-:W-:Y:S01]  /*8260*/  IMAD R3, R3, UR5, RZ ;  /* 0x0000000503037c24 */ /* 0x000fe2000f8e02ff */
[----:B------:R-:W-:Y:S02]  /*8270*/  ULDC.64 UR4, c[0x0][0x650] ;  /* 0x0001940000047ab9 */ /* 0x000fe40000000a00 */
[----:B------:R-:W-:Y:S01]  /*8280*/  ISETP.GE.U32.AND P0, PT, R16, UR4, PT ;  /* 0x0000000410007c0c */ /* 0x000fe2000bf06070 */
[----:B------:R-:W-:-:S05]  /*8290*/  IMAD.IADD R17, R17, 0x1, R3 ;  /* 0x0000000111117824 */ /* 0x000fca00078e0203 */
[----:B------:R-:W-:-:S13]  /*82a0*/  ISETP.GE.U32.AND.EX P0, PT, R17, UR5, PT, P0 ;  /* 0x0000000511007c0c */ /* 0x000fda000bf06100 */
[----:B------:R-:W-:Y:S05]  /*82b0*/  @P0 BRA `(.L_x_294) ;  /* 0x0000000400640947 */ /* 0x000fea0003800000 */
[----:B------:R-:W0:Y:S01]  /*82c0*/  S2R R12, SR_CTAID.X ;  /* 0x00000000000c7919 */ /* 0x000e220000002500 */
[----:B------:R-:W1:Y:S01]  /*82d0*/  LDC.64 R10, c[0x0][0x628] ;  /* 0x00018a00ff0a7b82 */ /* 0x000e620000000a00 */
[----:B------:R-:W-:Y:S01]  /*82e0*/  ULDC UR4, c[0x0][0x150] ;  /* 0x0000540000047ab9 */ /* 0x000fe20000000800 */
[----:B------:R-:W-:Y:S01]  /*82f0*/  IMAD.MOV.U32 R8, RZ, RZ, R16 ;  /* 0x000000ffff087224 */ /* 0x000fe200078e0010 */
[----:B------:R-:W0:Y:S01]  /*8300*/  S2R R24, SR_CTAID.Y ;  /* 0x0000000000187919 */ /* 0x000e220000002600 */
[----:B------:R-:W-:-:S04]  /*8310*/  IMAD.MOV.U32 R9, RZ, RZ, R17 ;  /* 0x000000ffff097224 */ /* 0x000fc800078e0011 */
[----:B------:R-:W2:Y:S08]  /*8320*/  LDC R21, c[0x0][0x144] ;  /* 0x00005100ff157b82 */ /* 0x000eb00000000800 */
[----:B------:R-:W2:Y:S08]  /*8330*/  LDC R0, c[0x0][0x630] ;  /* 0x00018c00ff007b82 */ /* 0x000eb00000000800 */
[----:B------:R-:W2:Y:S01]  /*8340*/  LDC.64 R14, c[0x0][0x620] ;  /* 0x00018800ff0e7b82 */ /* 0x000ea20000000a00 */
[----:B-1----:R-:W-:-:S04]  /*8350*/  ISETP.NE.U32.AND P0, PT, R10, RZ, PT ;  /* 0x000000ff0a00720c */ /* 0x002fc80003f05070 */
[----:B------:R-:W-:Y:S02]  /*8360*/  ISETP.NE.AND.EX P0, PT, R11, RZ, PT, P0 ;  /* 0x000000ff0b00720c */ /* 0x000fe40003f05300 */
[----:B0-----:R-:W-:-:S05]  /*8370*/  I2FP.F32.U32 R3, R12 ;  /* 0x0000000c00037245 */ /* 0x001fca0000201000 */
[----:B------:R-:W-:-:S04]  /*8380*/  FMUL R3, R3, UR4 ;  /* 0x0000000403037c20 */ /* 0x000fc80008400000 */
[----:B------:R0:W1:Y:S02]  /*8390*/  F2I.U32.TRUNC.NTZ R20, R3 ;  /* 0x0000000300147305 */ /* 0x000064000020f000 */
[----:B------:R-:W-:Y:S05]  /*83a0*/  @!P0 BRA `(.L_x_295) ;  /* 0x0000000000288947 */ /* 0x000fea0003800000 */
[----:B0-----:R-:W0:Y:S02]  /*83b0*/  LDC R3, c[0x0][0x634] ;  /* 0x00018d00ff037b82 */ /* 0x001e240000000800 */
[----:B0-----:R-:W-:-:S05]  /*83c0*/  IADD3 R3, P0, R16, R3, RZ ;  /* 0x0000000310037210 */ /* 0x001fca0007f1e0ff */
[----:B------:R-:W-:-:S04]  /*83d0*/  IMAD.X R13, RZ, RZ, R17, P0 ;  /* 0x000000ffff0d7224 */ /* 0x000fc800000e0611 */
[----:B---3--:R-:W-:-:S04]  /*83e0*/  IMAD.WIDE.U32 R4, R13, R10, RZ ;  /* 0x0000000a0d047225 */ /* 0x008fc800078e00ff */
[----:B----4-:R-:W-:-:S04]  /*83f0*/  IMAD.WIDE.U32 R6, P0, R3, R11, R4 ;  /* 0x0000000b03067225 */ /* 0x010fc80007800004 */
[----:B------:R-:W-:-:S04]  /*8400*/  IMAD.WIDE.U32 R4, R3, R10, RZ ;  /* 0x0000000a03047225 */ /* 0x000fc800078e00ff */
[----:B------:R-:W-:Y:S01]  /*8410*/  IMAD.X R9, RZ, RZ, RZ, P0 ;  /* 0x000000ffff097224 */ /* 0x000fe200000e06ff */
[----:B------:R-:W-:Y:S01]  /*8420*/  IADD3 RZ, P0, R5, R6, RZ ;  /* 0x0000000605ff7210 */ /* 0x000fe20007f1e0ff */
[----:B------:R-:W-:-:S04]  /*8430*/  IMAD.MOV.U32 R8, RZ, RZ, R7 ;  /* 0x000000ffff087224 */ /* 0x000fc800078e0007 */
[----:B------:R-:W-:-:S08]  /*8440*/  IMAD.WIDE.U32.X R8, R13, R11, R8, P0 ;  /* 0x0000000b0d087225 */ /* 0x000fd000000e0408 */
.L_x_295:
[----:B------:R-:W3:Y:S01]  /*8450*/  LDC.64 R28, c[0x0][0x640] ;  /* 0x00019000ff1c7b82 */ /* 0x000ee20000000a00 */
[-CC-:B--2---:R-:W-:Y:S01]  /*8460*/  SHF.R.U64 R22, R8, R0.reuse, R9.reuse ;  /* 0x0000000008167219 */ /* 0x184fe20000001209 */
[----:B-1----:R-:W-:Y:S01]  /*8470*/  IMAD.MOV R20, RZ, RZ, -R20 ;  /* 0x000000ffff147224 */ /* 0x002fe200078e0a14 */
[----:B------:R-:W-:Y:S01]  /*8480*/  SHF.R.U32.HI R0, RZ, R0, R9 ;  /* 0x00000000ff007219 */ /* 0x000fe20000011609 */
[----:B------:R-:W-:Y:S01]  /*8490*/  ULDC UR4, c[0x0][0x154] ;  /* 0x0000550000047ab9 */ /* 0x000fe20000000800 */
[----:B0-----:R-:W-:Y:S01]  /*84a0*/  IADD3 R3, P0, RZ, -R22, RZ ;  /* 0x80000016ff037210 */ /* 0x001fe20007f1e0ff */
[----:B------:R-:W-:Y:S02]  /*84b0*/  IMAD R21, R21, R20, R12 ;  /* 0x0000001415157224 */ /* 0x000fe400078e020c */
[----:B----4-:R-:W0:Y:S01]  /*84c0*/  LDC R6, c[0x0][0x618] ;  /* 0x00018600ff067b82 */ /* 0x010e220000000800 */
[----:B------:R-:W-:Y:S02]  /*84d0*/  IMAD.MOV.U32 R7, RZ, RZ, 0x1 ;  /* 0x00000001ff077424 */ /* 0x000fe400078e00ff */
[----:B---3--:R-:W-:-:S04]  /*84e0*/  IMAD.X R5, RZ, RZ, ~R0, P0 ;  /* 0x000000ffff057224 */ /* 0x008fc800000e0e00 */
[-C--:B------:R-:W-:Y:S01]  /*84f0*/  IMAD R0, R5, R14.reuse, RZ ;  /* 0x0000000e05007224 */ /* 0x080fe200078e02ff */
[----:B------:R-:W1:Y:S01]  /*8500*/  LDC R8, c[0x0][0x608] ;  /* 0x00018200ff087b82 */ /* 0x000e620000000800 */
[----:B------:R-:W-:-:S04]  /*8510*/  IMAD.WIDE.U32 R4, R3, R14, R16 ;  /* 0x0000000e03047225 */ /* 0x000fc800078e0010 */
[----:B------:R-:W-:Y:S01]  /*8520*/  IMAD R3, R3, R15, R0 ;  /* 0x0000000f03037224 */ /* 0x000fe200078e0200 */
[----:B------:R-:W-:Y:S02]  /*8530*/  I2FP.F32.U32 R0, R24 ;  /* 0x0000001800007245 */ /* 0x000fe40000201000 */
[----:B------:R-:W2:Y:S01]  /*8540*/  LDC R26, c[0x0][0x658] ;  /* 0x00019600ff1a7b82 */ /* 0x000ea20000000800 */
[----:B------:R-:W-:Y:S01]  /*8550*/  IMAD.IADD R3, R5, 0x1, R3 ;  /* 0x0000000105037824 */ /* 0x000fe200078e0203 */
[----:B------:R-:W-:Y:S01]  /*8560*/  ISETP.NE.U32.AND P0, PT, R28, RZ, PT ;  /* 0x000000ff1c00720c */ /* 0x000fe20003f05070 */
[----:B------:R-:W-:Y:S01]  /*8570*/  FMUL R0, R0, UR4 ;  /* 0x0000000400007c20 */ /* 0x000fe20008400000 */
[----:B------:R-:W-:Y:S02]  /*8580*/  IMAD.MOV.U32 R5, RZ, RZ, -0x1 ;  /* 0xffffffffff057424 */ /* 0x000fe400078e00ff */
[----:B------:R-:W-:Y:S01]  /*8590*/  ISETP.NE.AND.EX P0, PT, R29, RZ, PT, P0 ;  /* 0x000000ff1d00720c */ /* 0x000fe20003f05300 */
[----:B------:R3:W4:Y:S01]  /*85a0*/  F2I.U32.TRUNC.NTZ R13, R0 ;  /* 0x00000000000d7305 */ /* 0x000722000020f000 */
[----:B------:R-:W3:Y:S01]  /*85b0*/  LDC R15, c[0x0][0x148] ;  /* 0x00005200ff0f7b82 */ /* 0x000ee20000000800 */
[----:B0-----:R-:W-:-:S02]  /*85c0*/  SHF.R.U64 R12, R4, R6, R3 ;  /* 0x00000006040c7219 */ /* 0x001fc40000001203 */
[----:B------:R-:W-:-:S05]  /*85d0*/  SHF.R.U32.HI R3, RZ, R6, R3 ;  /* 0x00000006ff037219 */ /* 0x000fca0000011603 */
[----:B------:R-:W0:Y:S01]  /*85e0*/  LDC R20, c[0x0][0x600] ;  /* 0x00018000ff147b82 */ /* 0x000e220000000800 */
[-CC-:B-1----:R-:W-:Y:S02]  /*85f0*/  SHF.R.U64 R10, R12, R8.reuse, R3.reuse ;  /* 0x000000080c0a7219 */ /* 0x182fe40000001203 */
[----:B------:R-:W-:-:S05]  /*8600*/  SHF.R.U32.HI R3, RZ, R8, R3 ;  /* 0x00000008ff037219 */ /* 0x000fca0000011603 */
[----:B------:R-:W1:Y:S01]  /*8610*/  LDC R27, c[0x0][0x648] ;  /* 0x00019200ff1b7b82 */ /* 0x000e620000000800 */
[-C--:B--2---:R-:W-:Y:S02]  /*8620*/  SHF.L.U32 R4, R5, R26.reuse, RZ ;  /* 0x0000001a05047219 */ /* 0x084fe400000006ff */
[--C-:B------:R-:W-:Y:S02]  /*8630*/  SHF.R.U64 R14, R10, R26, R3.reuse ;  /* 0x0000001a0a0e7219 */ /* 0x100fe40000001203 */
[----:B------:R-:W-:Y:S02]  /*8640*/  LOP3.LUT R25, RZ, R4, RZ, 0x33, !PT ;  /* 0x00000004ff197212 */ /* 0x000fe400078e33ff */
[-C--:B------:R-:W-:Y:S01]  /*8650*/  SHF.R.U32.HI R5, RZ, R26.reuse, R3 ;  /* 0x0000001aff057219 */ /* 0x080fe20000011603 */
[----:B------:R-:W2:Y:S01]  /*8660*/  LDC R30, c[0x0][0x638] ;  /* 0x00018e00ff1e7b82 */ /* 0x000ea20000000800 */
[----:B------:R-:W-:Y:S01]  /*8670*/  SHF.L.U32 R154, R7, R26, RZ ;  /* 0x0000001a079a7219 */ /* 0x000fe200000006ff */
[----:B------:R-:W-:-:S06]  /*8680*/  IMAD.MOV.U32 R4, RZ, RZ, R14 ;  /* 0x000000ffff047224 */ /* 0x000fcc00078e000e */
[----:B------:R-:W0:Y:S01]  /*8690*/  LDC R31, c[0x0][0x610] ;  /* 0x00018400ff1f7b82 */ /* 0x000e220000000800 */
[----:B----4-:R-:W-:Y:S05]  /*86a0*/  @!P0 BRA `(.L_x_296) ;  /* 0x0000000000288947 */ /* 0x010fea0003800000 */
        /* <DEDUP_REMOVED lines=10> */
.L_x_296:
[----:B------:R-:W-:Y:S01]  /*8750*/  ISETP.NE.AND P0, PT, R2, 0x1, PT ;  /* 0x000000010200780c */ /* 0x000fe20003f05270 */
[----:B0-----:R-:W-:Y:S01]  /*8760*/  VIADD R7, R20, 0xffffffff ;  /* 0xffffffff14077836 */ /* 0x001fe20000000000 */
[----:B-1-3--:R-:W-:Y:S01]  /*8770*/  SHF.R.U64 R0, R4, R27, R5 ;  /* 0x0000001b04007219 */ /* 0x00afe20000001205 */
[----:B------:R-:W-:Y:S01]  /*8780*/  IMAD.MOV R13, RZ, RZ, -R13 ;  /* 0x000000ffff0d7224 */ /* 0x000fe200078e0a0d */
[----:B------:R-:W-:Y:S01]  /*8790*/  LOP3.LUT R5, R10, R25, RZ, 0xc0, !PT ;  /* 0x000000190a057212 */ /* 0x000fe200078ec0ff */
[----:B------:R-:W-:Y:S02]  /*87a0*/  IMAD.MOV.U32 R4, RZ, RZ, 0x1 ;  /* 0x00000001ff047424 */ /* 0x000fe400078e00ff */
[----:B------:R-:W-:Y:S02]  /*87b0*/  IMAD.MOV R3, RZ, RZ, -R0 ;  /* 0x000000ffff037224 */ /* 0x000fe400078e0a00 */
[----:B------:R-:W-:Y:S01]  /*87c0*/  IMAD R154, R154, R0, R5 ;  /* 0x000000009a9a7224 */ /* 0x000fe200078e0205 */
[----:B------:R-:W-:Y:S01]  /*87d0*/  LOP3.LUT R5, R12, R7, RZ, 0xc0, !PT ;  /* 0x000000070c057212 */ /* 0x000fe200078ec0ff */
[----:B--2---:R-:W-:-:S02]  /*87e0*/  IMAD R0, R3, R30, R14 ;  /* 0x0000001e03007224 */ /* 0x004fc400078e020e */
[----:B------:R-:W-:Y:S02]  /*87f0*/  @P0 IMAD R21, R15, R13, R24 ;  /* 0x0000000d0f150224 */ /* 0x000fe400078e0218 */
[----:B------:R-:W-:Y:S01]  /*8800*/  IMAD R3, R0, R20, R5 ;  /* 0x0000001400037224 */ /* 0x000fe200078e0205 */
[----:B------:R-:W-:Y:S01]  /*8810*/  PRMT R0, R4, 0x7610, R0 ;  /* 0x0000761004007816 */ /* 0x000fe20000000000 */
[----:B------:R-:W-:-:S05]  /*8820*/  IMAD R154, R154, R31, R21 ;  /* 0x0000001f9a9a7224 */ /* 0x000fca00078e0215 */
[----:B------:R-:W-:Y:S02]  /*8830*/  SEL R153, R3, R154, !P0 ;  /* 0x0000009a03997207 */ /* 0x000fe40004000000 */
[----:B------:R-:W-:-:S07]  /*8840*/  SEL R154, R154, R3, !P0 ;  /* 0x000000039a9a7207 */ /* 0x000fce0004000000 */
.L_x_294:
[----:B------:R-:W-:-:S13]  /*8850*/  LOP3.LUT P0, RZ, R0, 0xff, RZ, 0xc0, !PT ;  /* 0x000000ff00ff7812 */ /* 0x000fda000780c0ff */
[----:B------:R-:W-:Y:S05]  /*8860*/  @P0 BRA `(.L_x_297) ;  /* 0xffffff8800940947 */ /* 0x000fea000383ffff */
[----:B------:R-:W-:Y:S05]  /*8870*/  EXIT ;  /* 0x000000000000794d */ /* 0x000fea0003800000 */
.L_x_8:
[----:B0-----:R-:W-:Y:S01]  /*8880*/  ULDC.64 UR4, c[0x0][0x650] ;  /* 0x0001940000047ab9 */ /* 0x001fe20000000a00 */
        /* <DEDUP_REMOVED lines=25> */
.L_x_299:
[----:B------:R-:W0:Y:S01]  /*8a20*/  LDC.64 R28, c[0x0][0x640] ;  /* 0x00019000ff1c7b82 */ /* 0x000e220000000a00 */
[-CC-:B------:R-:W-:Y:S01]  /*8a30*/  SHF.R.U64 R22, R12, R6.reuse, R13.reuse ;  /* 0x000000060c167219 */ /* 0x180fe2000000120d */
[----:B------:R-:W-:Y:S01]  /*8a40*/  IMAD.MOV.U32 R30, RZ, RZ, 0x1 ;  /* 0x00000001ff1e7424 */ /* 0x000fe200078e00ff */
[----:B------:R-:W-:Y:S02]  /*8a50*/  SHF.R.U32.HI R6, RZ, R6, R13 ;  /* 0x00000006ff067219 */ /* 0x000fe4000001160d */
        /* <DEDUP_REMOVED lines=8> */
[----:B------:R-:W-:Y:S01]  /*8ae0*/  IMAD.IADD R9, R9, 0x1, R11 ;  /* 0x0000000109097824 */ /* 0x000fe200078e020b */
[----:B0-----:R-:W-:-:S04]  /*8af0*/  ISETP.NE.U32.AND P0, PT, R28, RZ, PT ;  /* 0x000000ff1c00720c */ /* 0x001fc80003f05070 */
[----:B------:R-:W-:Y:S02]  /*8b00*/  ISETP.NE.AND.EX P0, PT, R29, RZ, PT, P0 ;  /* 0x000000ff1d00720c */ /* 0x000fe40003f05300 */
[----:B------:R-:W0:Y:S01]  /*8b10*/  LDC R20, c[0x0][0x600] ;  /* 0x00018000ff147b82 */ /* 0x000e220000000800 */
[-CC-:B-1----:R-:W-:Y:S01]  /*8b20*/  SHF.R.U64 R14, R8, R10.reuse, R9.reuse ;  /* 0x0000000a080e7219 */ /* 0x182fe20000001209 */
[----:B------:R-:W-:Y:S01]  /*8b30*/  IMAD.MOV.U32 R8, RZ, RZ, -0x1 ;  /* 0xffffffffff087424 */ /* 0x000fe200078e00ff */
[----:B------:R-:W-:-:S05]  /*8b40*/  SHF.R.U32.HI R9, RZ, R10, R9 ;  /* 0x0000000aff097219 */ /* 0x000fca0000011609 */
[----:B------:R-:W1:Y:S01]  /*8b50*/  LDC R24, c[0x0][0x648] ;  /* 0x00019200ff187b82 */ /* 0x000e620000000800 */
[-CC-:B--2---:R-:W-:Y:S02]  /*8b60*/  SHF.R.U64 R23, R14, R12.reuse, R9.reuse ;  /* 0x0000000c0e177219 */ /* 0x184fe40000001209 */
[----:B------:R-:W-:-:S05]  /*8b70*/  SHF.R.U32.HI R6, RZ, R12, R9 ;  /* 0x0000000cff067219 */ /* 0x000fca0000011609 */
[----:B------:R-:W2:Y:S01]  /*8b80*/  LDC R26, c[0x0][0x638] ;  /* 0x00018e00ff1a7b82 */ /* 0x000ea20000000800 */
[-C--:B---3--:R-:W-:Y:S02]  /*8b90*/  SHF.L.U32 R8, R8, R27.reuse, RZ ;  /* 0x0000001b08087219 */ /* 0x088fe400000006ff */
[-CC-:B------:R-:W-:Y:S02]  /*8ba0*/  SHF.R.U64 R25, R23, R27.reuse, R6.reuse ;  /* 0x0000001b17197219 */ /* 0x180fe40000001206 */
[----:B------:R-:W-:Y:S02]  /*8bb0*/  LOP3.LUT R32, RZ, R8, RZ, 0x33, !PT ;  /* 0x00000008ff207212 */ /* 0x000fe400078e33ff */
[----:B------:R-:W-:Y:S01]  /*8bc0*/  SHF.R.U32.HI R9, RZ, R27, R6 ;  /* 0x0000001bff097219 */ /* 0x000fe20000011606 */
[----:B------:R-:W3:Y:S01]  /*8bd0*/  LDC R31, c[0x0][0x610] ;  /* 0x00018400ff1f7b82 */ /* 0x000ee20000000800 */
[----:B------:R-:W-:Y:S01]  /*8be0*/  IMAD.MOV.U32 R8, RZ, RZ, R25 ;  /* 0x000000ffff087224 */ /* 0x000fe200078e0019 */
[----:B------:R-:W-:Y:S06]  /*8bf0*/  @!P0 BRA `(.L_x_300) ;  /* 0x0000000000288947 */ /* 0x000fec0003800000 */
        /* <DEDUP_REMOVED lines=10> */
.L_x_300:
[----:B------:R-:W-:Y:S01]  /*8ca0*/  ISETP.NE.AND P0, PT, R2, 0x1, PT ;  /* 0x000000010200780c */ /* 0x000fe20003f05270 */
[----:B------:R-:W-:Y:S01]  /*8cb0*/  IMAD.MOV.U32 R13, RZ, RZ, R22 ;  /* 0x000000ffff0d7224 */ /* 0x000fe200078e0016 */
[----:B-1----:R-:W-:Y:S01]  /*8cc0*/  SHF.R.U64 R6, R8, R24, R9 ;  /* 0x0000001808067219 */ /* 0x002fe20000001209 */
[----:B0-----:R-:W-:Y:S01]  /*8cd0*/  VIADD R9, R20, 0xffffffff ;  /* 0xffffffff14097836 */ /* 0x001fe20000000000 */
[----:B------:R-:W-:Y:S02]  /*8ce0*/  SHF.L.U32 R30, R30, R27, RZ ;  /* 0x0000001b1e1e7219 */ /* 0x000fe400000006ff */
[----:B------:R-:W-:Y:S01]  /*8cf0*/  LOP3.LUT R5, R23, R32, RZ, 0xc0, !PT ;  /* 0x0000002017057212 */ /* 0x000fe200078ec0ff */
[----:B------:R-:W-:-:S04]  /*8d00*/  IMAD.MOV R8, RZ, RZ, -R6 ;  /* 0x000000ffff087224 */ /* 0x000fc800078e0a06 */
[----:B------:R-:W-:Y:S01]  /*8d10*/  IMAD R6, R30, R6, R5 ;  /* 0x000000061e067224 */ /* 0x000fe200078e0205 */
[----:B------:R-:W-:Y:S01]  /*8d20*/  LOP3.LUT R5, R14, R9, RZ, 0xc0, !PT ;  /* 0x000000090e057212 */ /* 0x000fe200078ec0ff */
[----:B------:R-:W-:Y:S02]  /*8d30*/  @P0 IMAD R3, R7, R21, R4 ;  /* 0x0000001507030224 */ /* 0x000fe400078e0204 */
[----:B--2---:R-:W-:Y:S02]  /*8d40*/  IMAD R4, R8, R26, R25 ;  /* 0x0000001a08047224 */ /* 0x004fe400078e0219 */
[----:B---3--:R-:W-:Y:S02]  /*8d50*/  IMAD R3, R6, R31, R3 ;  /* 0x0000001f06037224 */ /* 0x008fe400078e0203 */
[----:B------:R-:W-:Y:S02]  /*8d60*/  IMAD R4, R4, R20, R5 ;  /* 0x0000001404047224 */ /* 0x000fe400078e0205 */
[----:B------:R-:W-:-:S03]  /*8d70*/  IMAD.MOV.U32 R6, RZ, RZ, 0x1 ;  /* 0x00000001ff067424 */ /* 0x000fc600078e00ff */
[----:B------:R-:W-:Y:S02]  /*8d80*/  SEL R20, R4, R3, !P0 ;  /* 0x0000000304147207 */ /* 0x000fe40004000000 */
[----:B------:R-:W-:-:S07]  /*8d90*/  SEL R11, R3, R4, !P0 ;  /* 0x00000004030b7207 */ /* 0x000fce0004000000 */
.L_x_298:
[----:B------:R-:W-:-:S08]  /*8da0*/  NOP ;  /* 0x0000000000007918 */ /* 0x000fd00000000000 */
[----:B------:R-:W0:-:S00]  /*8db0*/  USETMAXREG.DEALLOC.CTAPOOL 0x28 ;  /* 0x00000028000079c8 */ /* 0x000e0000080e0500 */
[----:B0-----:R-:W-:-:S13]  /*8dc0*/  ISETP.NE.AND P0, PT, R0, RZ, PT ;  /* 0x000000ff0000720c */ /* 0x001fda0003f05270 */
[----:B------:R-:W-:Y:S05]  /*8dd0*/  @P0 EXIT ;  /* 0x000000000000094d */ /* 0x000fea0003800000 */
[----:B------:R-:W-:Y:S01]  /*8de0*/  LOP3.LUT P0, RZ, R6, 0xff, RZ, 0xc0, !PT ;  /* 0x000000ff06ff7812 */ /* 0x000fe2000780c0ff */
[----:B------:R-:W-:Y:S02]  /*8df0*/  IMAD.MOV.U32 R0, RZ, RZ, 0x1 ;  /* 0x00000001ff007424 */ /* 0x000fe400078e00ff */
[----:B------:R-:W-:-:S10]  /*8e00*/  IMAD.MOV.U32 R12, RZ, RZ, RZ ;  /* 0x000000ffff0c7224 */ /* 0x000fd400078e00ff */
[----:B------:R-:W-:Y:S05]  /*8e10*/  @!P0 BRA `(.L_x_301) ;  /* 0x0000000c00788947 */ /* 0x000fea0003800000 */
[----:B------:R-:W0:Y:S01]  /*8e20*/  LDC R0, c[0x0][0x28c] ;  /* 0x0000a300ff007b82 */ /* 0x000e220000000800 */
[----:B------:R-:W-:Y:S01]  /*8e30*/  ULDC UR5, c[0x0][0x658] ;  /* 0x0001960000057ab9 */ /* 0x000fe20000000800 */
[----:B------:R-:W-:Y:S01]  /*8e40*/  UMOV UR11, 0xffffffff ;  /* 0xffffffff000b7882 */ /* 0x000fe20000000000 */
[----:B------:R-:W-:Y:S01]  /*8e50*/  UMOV UR15, 0x1 ;  /* 0x00000001000f7882 */ /* 0x000fe20000000000 */
[----:B------:R-:W-:Y:S01]  /*8e60*/  USHF.L.U32 UR11, UR11, UR5, URZ ;  /* 0x000000050b0b7299 */ /* 0x000fe2000800063f */
[----:B------:R-:W-:Y:S01]  /*8e70*/  BSSY B0, `(.L_x_301) ;  /* 0x00000d8000007945 */ /* 0x000fe20003800000 */
[----:B------:R-:W-:Y:S01]  /*8e80*/  ULDC UR9, c[0x0][0xc] ;  /* 0x0000030000097ab9 */ /* 0x000fe20000000800 */
[----:B------:R-:W-:Y:S01]  /*8e90*/  ULDC UR12, c[0x0][0x10] ;  /* 0x00000400000c7ab9 */ /* 0x000fe20000000800 */
[----:B------:R-:W1:Y:S01]  /*8ea0*/  S2UR UR8, SR_CgaCtaId ;  /* 0x00000000000879c3 */ /* 0x000e620000008800 */
[----:B------:R-:W-:Y:S01]  /*8eb0*/  USHF.L.U32 UR5, UR15, UR5, URZ ;  /* 0x000000050f057299 */ /* 0x000fe2000800063f */
[----:B------:R-:W-:Y:S01]  /*8ec0*/  IMAD.MOV.U32 R10, RZ, RZ, 0x1 ;  /* 0x00000001ff0a7424 */ /* 0x000fe200078e00ff */
[----:B------:R-:W-:Y:S01]  /*8ed0*/  LOP3.LUT R9, R19, 0x2, RZ, 0xfc, !PT ;  /* 0x0000000213097812 */ /* 0x000fe200078efcff */
[----:B------:R-:W-:Y:S01]  /*8ee0*/  IMAD.MOV.U32 R12, RZ, RZ, RZ ;  /* 0x000000ffff0c7224 */ /* 0x000fe200078e00ff */
[----:B------:R-:W-:Y:S01]  /*8ef0*/  ULDC UR4, c[0x0][0x600] ;  /* 0x0001800000047ab9 */ /* 0x000fe20000000800 */
[----:B------:R-:W-:Y:S01]  /*8f00*/  UMOV UR20, 0x5 ;  /* 0x0000000500147882 */ /* 0x000fe20000000000 */
[----:B------:R-:W-:Y:S01]  /*8f10*/  UIADD3 UR4, UR4, -0x1, URZ ;  /* 0xffffffff04047890 */ /* 0x000fe2000fffe03f */
[----:B------:R-:W-:Y:S01]  /*8f20*/  ULDC.64 UR28, c[0x0][0x198] ;  /* 0x00006600001c7ab9 */ /* 0x000fe20000000a00 */
[----:B0-----:R-:W-:-:S05]  /*8f30*/  VIADD R0, R0, 0x3f ;  /* 0x0000003f00007836 */ /* 0x001fca0000000000 */
[----:B------:R-:W-:Y:S01]  /*8f40*/  SHF.R.S32.HI R3, RZ, 0x1f, R0 ;  /* 0x0000001fff037819 */ /* 0x000fe20000011400 */
[----:B-1----:R-:W-:-:S03]  /*8f50*/  ULOP3.LUT UR10, UR8, 0x1, URZ, 0xc0, !UPT ;  /* 0x00000001080a7892 */ /* 0x002fc6000f8ec03f */
[----:B------:R-:W-:Y:S01]  /*8f60*/  LEA.HI R3, R3, R0, RZ, 0x6 ;  /* 0x0000000003037211 */ /* 0x000fe200078f30ff */
[----:B------:R-:W-:Y:S01]  /*8f70*/  USHF.L.U32 UR7, UR8, 0xd, URZ ;  /* 0x0000000d08077899 */ /* 0x000fe2000800063f */
[----:B------:R-:W-:Y:S01]  /*8f80*/  IMAD.MOV.U32 R0, RZ, RZ, 0x1 ;  /* 0x00000001ff007424 */ /* 0x000fe200078e00ff */
[----:B------:R-:W-:Y:S01]  /*8f90*/  USHF.R.U32.HI UR27, URZ, 0x1, UR8 ;  /* 0x000000013f1b7899 */ /* 0x000fe20008011608 */
[----:B------:R-:W-:Y:S01]  /*8fa0*/  SHF.R.S32.HI R3, RZ, 0x6, R3 ;  /* 0x00000006ff037819 */ /* 0x000fe20000011403 */
[----:B------:R-:W-:Y:S02]  /*8fb0*/  USHF.L.U32 UR6, UR8, 0x7, URZ ;  /* 0x0000000708067899 */ /* 0x000fe4000800063f */
[----:B------:R-:W-:Y:S02]  /*8fc0*/  ULOP3.LUT UR8, UR8, 0xfffffffe, URZ, 0xc0, !UPT ;  /* 0xfffffffe08087892 */ /* 0x000fe4000f8ec03f */
[----:B------:R-:W-:Y:S01]  /*8fd0*/  UISETP.GT.U32.AND UP0, UPT, UR10, 0xffff, UPT ;  /* 0x0000ffff0a00788c */ /* 0x000fe2000bf04070 */
[----:B------:R-:W-:Y:S01]  /*8fe0*/  VIADD R8, R3, 0x1 ;  /* 0x0000000103087836 */ /* 0x000fe20000000000 */
[----:B------:R-:W-:-:S02]  /*8ff0*/  ULOP3.LUT UR13, UR7, 0x2000, URZ, 0xc0, !UPT ;  /* 0x00002000070d7892 */ /* 0x000fc4000f8ec03f */
[----:B------:R-:W-:Y:S02]  /*9000*/  ULOP3.LUT UR7, URZ, UR11, URZ, 0x33, !UPT ;  /* 0x0000000b3f077292 */ /* 0x000fe4000f8e333f */
[----:B------:R-:W-:Y:S02]  /*9010*/  USHF.L.U32 UR14, UR15, UR8, URZ ;  /* 0x000000080f0e7299 */ /* 0x000fe4000800063f */
[----:B------:R-:W-:Y:S02]  /*9020*/  ULOP3.LUT UR11, UR8, 0x1, URZ, 0xfc, !UPT ;  /* 0x00000001080b7892 */ /* 0x000fe4000f8efc3f */
[----:B------:R-:W-:Y:S02]  /*9030*/  UIMAD.WIDE.U32 UR8, UR9, UR12, URZ ;  /* 0x0000000c090872a5 */ /* 0x000fe4000f8e003f */
[----:B------:R-:W-:Y:S01]  /*9040*/  USEL UR10, UR10, 0xffff, !UP0 ;  /* 0x0000ffff0a0a7887 */ /* 0x000fe2000c000000 */
[----:B------:R-:W-:Y:S01]  /*9050*/  ULDC UR12, c[0x0][0x14] ;  /* 0x00000500000c7ab9 */ /* 0x000fe20000000800 */
[----:B------:R-:W-:-:S02]  /*9060*/  USHF.L.U32 UR11, UR15, UR11, URZ ;  /* 0x0000000b0f0b7299 */ /* 0x000fc4000800063f */
[----:B------:R-:W-:Y:S02]  /*9070*/  UIMAD.WIDE.U32 UR24, UR8, UR12, URZ ;  /* 0x0000000c081872a5 */ /* 0x000fe4000f8e003f */
[----:B------:R-:W-:Y:S02]  /*9080*/  UIMAD UR15, UR9, UR12, URZ ;  /* 0x0000000c090f72a4 */ /* 0x000fe4000f8e023f */
[----:B------:R-:W-:Y:S02]  /*9090*/  ULOP3.LUT UR10, UR10, 0xffff, URZ, 0xc0, !UPT ;  /* 0x0000ffff0a0a7892 */ /* 0x000fe4000f8ec03f */
[----:B------:R-:W-:Y:S02]  /*90a0*/  ULEA UR30, UR27, 0x180, 0xc ;  /* 0x000001801b1e7891 */ /* 0x000fe4000f8e603f */
[----:B------:R-:W-:Y:S02]  /*90b0*/  ULOP3.LUT UR6, UR6, 0x80, URZ, 0xc0, !UPT ;  /* 0x0000008006067892 */ /* 0x000fe4000f8ec03f */
[----:B------:R-:W-:-:S02]  /*90c0*/  UIADD3 UR13, UR13, 0x12180, URZ ;  /* 0x000121800d0d7890 */ /* 0x000fc4000fffe03f */
[----:B------:R-:W-:Y:S02]  /*90d0*/  ULOP3.LUT UR14, UR14, UR11, URZ, 0xfc, !UPT ;  /* 0x0000000b0e0e7292 */ /* 0x000fe4000f8efc3f */
[----:B------:R-:W-:Y:S02]  /*90e0*/  UIADD3 UR15, UR25, UR15, URZ ;  /* 0x0000000f190f7290 */ /* 0x000fe4000fffe03f */
[----:B------:R-:W-:-:S12]  /*90f0*/  USHF.L.U32 UR20, UR20, UR10, URZ ;  /* 0x0000000a14147299 */ /* 0x000fd8000800063f */
.L_x_312:
[----:B------:R-:W-:-:S03]  /*9100*/  UMOV UR8, 0xffffffff ;  /* 0xffffffff00087882 */ /* 0x000fc60000000000 */
[----:B------:R-:W-:Y:S05]  /*9110*/  BRA.DIV UR8, `(.L_x_302) ;  /* 0x0000001208547947 */ /* 0x000fea000b800000 */
[----:B------:R-:W-:-:S13]  /*9120*/  ELECT P6, URZ, PT ;  /* 0x00000000003f782f */ /* 0x000fda00038c0000 */
.L_x_328:
[----:B------:R-:W0:Y:S01]  /*9130*/  LDC R4, c[0x0][0x28c] ;  /* 0x0000a300ff047b82 */ /* 0x000e220000000800 */
[----:B------:R-:W-:Y:S01]  /*9140*/  BSSY B1, `(.L_x_303) ;  /* 0x0000039000017945 */ /* 0x000fe20003800000 */
[----:B0-----:R-:W-:-:S13]  /*9150*/  ISETP.LT.OR P6, PT, R4, 0x1, !P6 ;  /* 0x000000010400780c */ /* 0x001fda00077c1670 */
[----:B------:R-:W-:Y:S05]  /*9160*/  @P6 BRA `(.L_x_304) ;  /* 0x0000000000d86947 */ /* 0x000fea0003800000 */
[----:B------:R-:W-:Y:S01]  /*9170*/  LEA R11, R11, UR27, 0x1 ;  /* 0x0000001b0b0b7c11 */ /* 0x000fe2000f8e08ff */
[----:B------:R-:W-:Y:S01]  /*9180*/  IMAD.MOV.U32 R22, RZ, RZ, RZ ;  /* 0x000000ffff167224 */ /* 0x000fe200078e00ff */
[----:B------:R-:W-:Y:S01]  /*9190*/  LEA R20, R20, UR6, 0x8 ;  /* 0x0000000614147c11 */ /* 0x000fe2000f8e40ff */
[----:B------:R-:W-:Y:S02]  /*91a0*/  IMAD.MOV.U32 R4, RZ, RZ, R8 ;  /* 0x000000ffff047224 */ /* 0x000fe400078e0008 */
[----:B------:R-:W-:Y:S02]  /*91b0*/  IMAD.MOV.U32 R5, RZ, RZ, R0 ;  /* 0x000000ffff057224 */ /* 0x000fe400078e0000 */
[----:B------:R-:W-:Y:S02]  /*91c0*/  IMAD.MOV.U32 R6, RZ, RZ, R12 ;  /* 0x000000ffff067224 */ /* 0x000fe400078e000c */
[----:B------:R-:W-:-:S07]  /*91d0*/  IMAD.SHL.U32 R15, R11, 0x40, RZ ;  /* 0x000000400b0f7824 */ /* 0x000fce00078e00ff */
.L_x_307:
[----:B------:R-:W0:Y:S01]  /*91e0*/  S2R R14, SR_CgaCtaId ;  /* 0x00000000000e7919 */ /* 0x000e220000008800 */
[----:B------:R-:W-:Y:S02]  /*91f0*/  MOV R7, 0x400 ;  /* 0x0000040000077802 */ /* 0x000fe40000000f00 */
[----:B------:R-:W-:-:S13]  /*9200*/  LOP3.LUT P1, RZ, R18, 0x7f, RZ, 0xc0, !PT ;  /* 0x0000007f12ff7812 */ /* 0x000fda000782c0ff */
[----:B------:R-:W1:Y:S01]  /*9210*/  @!P1 LDC R11, c[0x0][0x500] ;  /* 0x00014000ff0b9b82 */ /* 0x000e620000000800 */
[----:B0-----:R-:W-:Y:S02]  /*9220*/  LEA R21, R14, R7, 0x18 ;  /* 0x000000070e157211 */ /* 0x001fe400078ec0ff */
[----:B------:R-:W-:-:S03]  /*9230*/  SHF.L.U32 R7, R5, 0x1f, RZ ;  /* 0x0000001f05077819 */ /* 0x000fc600000006ff */
[----:B------:R-:W-:-:S04]  /*9240*/  IMAD R14, R6, 0x8, R21 ;  /* 0x00000008060e7824 */ /* 0x000fc800078e0215 */
[----:B------:R-:W0:Y:S02]  /*9250*/  SYNCS.PHASECHK.TRANS64.TRYWAIT P0, [R14+URZ+0x48], R7 ;  /* 0x000048070e0075a7 */ /* 0x000e24000800017f */
[----:B01----:R-:W-:Y:S05]  /*9260*/  @!P0 BRA `(.L_x_305) ;  /* 0x0000001000208947 */ /* 0x003fea0003800000 */
.L_x_329:
[----:B0-----:R-:W-:Y:S01]  /*9270*/  PRMT R7, R9, 0x9910, RZ ;  /* 0x0000991009077816 */ /* 0x001fe200000000ff */
[----:B------:R0:W-:Y:S03]  /*9280*/  @!P1 SYNCS.ARRIVE.TRANS64 RZ, [R14+URZ], R11 ;  /* 0x0000000b0eff99a7 */ /* 0x0001e6000800003f */
[----:B------:R-:W-:-:S13]  /*9290*/  ISETP.NE.AND P0, PT, R7, 0x2, PT ;  /* 0x000000020700780c */ /* 0x000fda0003f05270 */
[----:B0-----:R-:W-:Y:S05]  /*92a0*/  @P0 BRA `(.L_x_306) ;  /* 0x0000000000040947 */ /* 0x001fea0003800000 */
[----:B------:R-:W-:Y:S01]  /*92b0*/  BPT.TRAP 0x1 ;  /* 0x000000040000795c */ /* 0x000fe20000300000 */
.L_x_306:
[----:B------:R-:W-:Y:S01]  /*92c0*/  R2UR UR11, R6 ;  /* 0x00000000060b72ca */ /* 0x000fe200000e0000 */
[----:B------:R-:W-:Y:S01]  /*92d0*/  VIADD R4, R4, 0xffffffff ;  /* 0xffffffff04047836 */ /* 0x000fe20000000000 */
[----:B------:R-:W-:Y:S01]  /*92e0*/  R2UR UR22, R21 ;  /* 0x00000000151672ca */ /* 0x000fe200000e0000 */
[----:B------:R-:W-:Y:S01]  /*92f0*/  UIADD3 UR16, UP0, UR28, 0xf0, URZ ;  /* 0x000000f01c107890 */ /* 0x000fe2000ff1e03f */
[----:B------:R-:W-:Y:S01]  /*9300*/  R2UR UR23, R15 ;  /* 0x000000000f1772ca */ /* 0x000fe200000e0000 */
[----:B------:R-:W-:Y:S01]  /*9310*/  UIADD3 UR32, UP1, UR28, 0x1f0, URZ ;  /* 0x000001f01c207890 */ /* 0x000fe2000ff3e03f */
[----:B------:R-:W-:Y:S01]  /*9320*/  R2UR UR9, R14 ;  /* 0x000000000e0972ca */ /* 0x000fe200000e0000 */
[----:B------:R-:W-:Y:S01]  /*9330*/  UIADD3.X UR17, URZ, UR29, URZ, UP0, !UPT ;  /* 0x0000001d3f117290 */ /* 0x000fe200087fe43f */
[----:B------:R-:W-:Y:S01]  /*9340*/  R2UR UR10, R22 ;  /* 0x00000000160a72ca */ /* 0x000fe200000e0000 */
[----:B------:R-:W-:Y:S01]  /*9350*/  UPRMT UR21, URZ, 0x5410, UR20 ;  /* 0x000054103f157896 */ /* 0x000fe20008000014 */
[----:B------:R-:W-:Y:S01]  /*9360*/  R2UR UR12, R13 ;  /* 0x000000000d0c72ca */ /* 0x000fe200000e0000 */
[----:B------:R-:W-:Y:S01]  /*9370*/  VIADD R6, R6, 0x1 ;  /* 0x0000000106067836 */ /* 0x000fe20000000000 */
[----:B------:R-:W-:Y:S01]  /*9380*/  R2UR UR26, R20 ;  /* 0x00000000141a72ca */ /* 0x000fe200000e0000 */
[----:B------:R-:W-:Y:S01]  /*9390*/  ULEA UR8, UR11, UR30, 0xd ;  /* 0x0000001e0b087291 */ /* 0x000fe2000f8e683f */
[----:B------:R-:W-:Y:S01]  /*93a0*/  ISETP.GT.AND P1, PT, R4, 0x1, PT ;  /* 0x000000010400780c */ /* 0x000fe20003f24270 */
[----:B------:R-:W-:Y:S01]  /*93b0*/  ULEA UR11, UR11, UR13, 0xe ;  /* 0x0000000d0b0b7291 */ /* 0x000fe2000f8e703f */
[----:B------:R-:W-:Y:S01]  /*93c0*/  ISETP.NE.AND P0, PT, R6, 0x9, PT ;  /* 0x000000090600780c */ /* 0x000fe20003f05270 */
[----:B------:R-:W-:Y:S01]  /*93d0*/  UIADD3 UR8, UR22, UR8, URZ ;  /* 0x0000000816087290 */ /* 0x000fe2000fffe03f */
[----:B------:R-:W-:Y:S01]  /*93e0*/  VIADD R22, R22, 0x40 ;  /* 0x0000004016167836 */ /* 0x000fe20000000000 */
[----:B------:R-:W-:Y:S01]  /*93f0*/  UIADD3 UR22, UR22, UR11, URZ ;  /* 0x0000000b16167290 */ /* 0x000fe2000fffe03f */
[----:B------:R-:W-:Y:S01]  /*9400*/  SEL R14, RZ, 0x1, P0 ;  /* 0x00000001ff0e7807 */ /* 0x000fe20000000000 */
[----:B------:R-:W-:Y:S01]  /*9410*/  UPRMT UR31, URZ, 0x5410, UR14 ;  /* 0x000054103f1f7896 */ /* 0x000fe2000800000e */
[----:B------:R-:W-:Y:S01]  /*9420*/  SEL R6, R6, RZ, P0 ;  /* 0x000000ff06067207 */ /* 0x000fe20000000000 */
[----:B------:R-:W-:Y:S01]  /*9430*/  UIADD3.X UR33, URZ, UR29, URZ, UP1, !UPT ;  /* 0x0000001d3f217290 */ /* 0x000fe20008ffe43f */
[----:B------:R-:W-:Y:S01]  /*9440*/  LOP3.LUT R5, R5, R14, RZ, 0x3c, !PT ;  /* 0x0000000e05057212 */ /* 0x000fe200078e3cff */
[----:B------:R-:W-:Y:S01]  /*9450*/  UMOV UR18, 0x0 ;  /* 0x0000000000127882 */ /* 0x000fe20000000000 */
[----:B------:R-:W-:Y:S01]  /*9460*/  UMOV UR19, 0x10000000 ;  /* 0x1000000000137882 */ /* 0x000fe20000000000 */
[----:B------:R-:W-:-:S02]  /*9470*/  UMOV UR11, UR23 ;  /* 0x00000017000b7c82 */ /* 0x000fc40008000000 */
[----:B------:R0:W-:Y:S02]  /*9480*/  UTMALDG.3D.MULTICAST [UR8], [UR16], UR21, desc[UR18] ;  /* 0x00001208100073b4 */ /* 0x0001e40008011815 */
[----:B0-----:R-:W-:Y:S01]  /*9490*/  UMOV UR8, UR22 ;  /* 0x0000001600087c82 */ /* 0x001fe20008000000 */
[----:B------:R-:W-:Y:S02]  /*94a0*/  UMOV UR11, UR26 ;  /* 0x0000001a000b7c82 */ /* 0x000fe40008000000 */
[----:B------:R0:W-:Y:S02]  /*94b0*/  UTMALDG.3D.MULTICAST [UR8], [UR32], UR31, desc[UR18] ;  /* 0x00001208200073b4 */ /* 0x0001e4000801181f */
[----:B0-----:R-:W-:Y:S05]  /*94c0*/  @P1 BRA `(.L_x_307) ;  /* 0xfffffffc00441947 */ /* 0x001fea000383ffff */
.L_x_304:
[----:B------:R-:W-:Y:S05]  /*94d0*/  BSYNC B1 ;  /* 0x0000000000017941 */ /* 0x000fea0003800000 */
.L_x_303:
[----:B------:R-:W-:Y:S01]  /*94e0*/  LOP3.LUT P1, RZ, R10, 0xff, RZ, 0xc0, !PT ;  /* 0x000000ff0aff7812 */ /* 0x000fe2000782c0ff */
[C---:B------:R-:W-:Y:S01]  /*94f0*/  IMAD.IADD R12, R3.reuse, 0x1, R12 ;  /* 0x00000001030c7824 */ /* 0x040fe200078e020c */
[----:B------:R-:W-:Y:S01]  /*9500*/  ULDC.64 UR8, c[0x0][0x650] ;  /* 0x0001940000087ab9 */ /* 0x000fe20000000a00 */
[C---:B------:R-:W-:Y:S01]  /*9510*/  ISETP.GE.U32.AND P2, PT, R3.reuse, 0x9, PT ;  /* 0x000000090300780c */ /* 0x040fe20003f46070 */
[----:B------:R-:W-:Y:S01]  /*9520*/  BSSY B1, `(.L_x_308) ;  /* 0x000006a000017945 */ /* 0x000fe20003800000 */
[----:B------:R-:W-:Y:S01]  /*9530*/  IMAD.MOV.U32 R11, RZ, RZ, -0x1 ;  /* 0xffffffffff0b7424 */ /* 0x000fe200078e00ff */
[----:B------:R-:W-:Y:S01]  /*9540*/  ISETP.GT.U32.AND P0, PT, R12, 0x8, PT ;  /* 0x000000080c00780c */ /* 0x000fe20003f04070 */
[----:B------:R-:W-:Y:S01]  /*9550*/  IMAD.MOV.U32 R20, RZ, RZ, -0x1 ;  /* 0xffffffffff147424 */ /* 0x000fe200078e00ff */
[----:B------:R-:W-:Y:S01]  /*9560*/  PRMT R10, RZ, 0x7610, R10 ;  /* 0x00007610ff0a7816 */ /* 0x000fe2000000000a */
[----:B------:R-:W-:Y:S01]  /*9570*/  IMAD.MOV.U32 R13, RZ, RZ, -0x1 ;  /* 0xffffffffff0d7424 */ /* 0x000fe200078e00ff */
[----:B------:R-:W-:-:S03]  /*9580*/  ISETP.LT.U32.AND P0, PT, R3, 0x9, P0 ;  /* 0x000000090300780c */ /* 0x000fc60000701070 */
[----:B------:R-:W0:Y:S01]  /*9590*/  @P1 S2R R5, SR_CgaCtaId ;  /* 0x0000000000051919 */ /* 0x000e220000008800 */
[----:B------:R-:W-:-:S04]  /*95a0*/  @P1 MOV R4, 0x400 ;  /* 0x0000040000041802 */ /* 0x000fc80000000f00 */
[----:B0-----:R-:W-:Y:S01]  /*95b0*/  @P1 LEA R6, R5, R4, 0x18 ;  /* 0x0000000405061211 */ /* 0x001fe200078ec0ff */
[----:B------:R-:W-:-:S03]  /*95c0*/  IMAD.WIDE.U32 R4, R12, 0x38e38e39, RZ ;  /* 0x38e38e390c047825 */ /* 0x000fc600078e00ff */
[----:B------:R0:W-:Y:S01]  /*95d0*/  @P1 SYNCS.ARRIVE.TRANS64.A1T0 RZ, [R6+URZ+0xa8], RZ ;  /* 0x0000a8ff06ff19a7 */ /* 0x0001e2000810003f */
[----:B------:R-:W-:Y:S02]  /*95e0*/  IADD3 R16, P1, R16, UR24, RZ ;  /* 0x0000001810107c10 */ /* 0x000fe4000ff3e0ff */
[----:B------:R-:W-:Y:S02]  /*95f0*/  SHF.R.U32.HI R7, RZ, 0x1, R5 ;  /* 0x00000001ff077819 */ /* 0x000fe40000011605 */
[----:B------:R-:W-:Y:S02]  /*9600*/  SEL R5, RZ, 0x1, !P0 ;  /* 0x00000001ff057807 */ /* 0x000fe40004000000 */
[----:B------:R-:W-:Y:S01]  /*9610*/  IADD3.X R17, R17, UR15, RZ, P1, !PT ;  /* 0x0000000f11117c10 */ /* 0x000fe20008ffe4ff */
[----:B------:R-:W-:Y:S01]  /*9620*/  IMAD R12, R7, -0x9, R12 ;  /* 0xfffffff7070c7824 */ /* 0x000fe200078e020c */
[----:B------:R-:W-:Y:S02]  /*9630*/  ISETP.GE.U32.AND P0, PT, R16, UR8, PT ;  /* 0x0000000810007c0c */ /* 0x000fe4000bf06070 */
[----:B------:R-:W-:-:S02]  /*9640*/  LOP3.LUT R0, R0, R5, RZ, 0x3c, !PT ;  /* 0x0000000500007212 */ /* 0x000fc400078e3cff */
[----:B------:R-:W-:Y:S02]  /*9650*/  ISETP.GE.U32.AND.EX P0, PT, R17, UR9, PT, P0 ;  /* 0x0000000911007c0c */ /* 0x000fe4000bf06100 */
[----:B------:R-:W-:Y:S02]  /*9660*/  @P2 LOP3.LUT R0, R0, 0x1, R7, 0x78, !PT ;  /* 0x0000000100002812 */ /* 0x000fe400078e7807 */
[----:B------:R-:W-:-:S09]  /*9670*/  PRMT R4, RZ, 0x7610, R4 ;  /* 0x00007610ff047816 */ /* 0x000fd20000000004 */
[----:B0-----:R-:W-:Y:S05]  /*9680*/  @P0 BRA `(.L_x_309) ;  /* 0x00000004004c0947 */ /* 0x001fea0003800000 */
[----:B------:R-:W0:Y:S01]  /*9690*/  S2R R14, SR_CTAID.X ;  /* 0x00000000000e7919 */ /* 0x000e220000002500 */
[----:B------:R-:W-:Y:S01]  /*96a0*/  ULDC.64 UR8, c[0x0][0x628] ;  /* 0x00018a0000087ab9 */ /* 0x000fe20000000a00 */
[----:B------:R-:W1:Y:S01]  /*96b0*/  LDC R15, c[0x0][0x144] ;  /* 0x00005100ff0f7b82 */ /* 0x000e620000000800 */
[----:B------:R-:W-:Y:S01]  /*96c0*/  ISETP.NE.U32.AND P0, PT, RZ, UR8, PT ;  /* 0x00000008ff007c0c */ /* 0x000fe2000bf05070 */
[----:B------:R-:W2:Y:S01]  /*96d0*/  S2R R11, SR_CTAID.Y ;  /* 0x00000000000b7919 */ /* 0x000ea20000002600 */
[----:B------:R-:W-:Y:S01]  /*96e0*/  ULDC UR10, c[0x0][0x150] ;  /* 0x00005400000a7ab9 */ /* 0x000fe20000000800 */
[----:B------:R-:W-:Y:S01]  /*96f0*/  ULDC UR11, c[0x0][0x630] ;  /* 0x00018c00000b7ab9 */ /* 0x000fe20000000800 */
[----:B------:R-:W-:Y:S01]  /*9700*/  ISETP.NE.AND.EX P0, PT, RZ, UR9, PT, P0 ;  /* 0x00000009ff007c0c */ /* 0x000fe2000bf05300 */
[----:B------:R-:W-:Y:S01]  /*9710*/  IMAD.MOV.U32 R4, RZ, RZ, R16 ;  /* 0x000000ffff047224 */ /* 0x000fe200078e0010 */
[----:B0-----:R-:W-:-:S05]  /*9720*/  I2FP.F32.U32 R5, R14 ;  /* 0x0000000e00057245 */ /* 0x001fca0000201000 */
[----:B------:R-:W-:Y:S01]  /*9730*/  FMUL R20, R5, UR10 ;  /* 0x0000000a05147c20 */ /* 0x000fe20008400000 */
[----:B------:R-:W-:-:S05]  /*9740*/  IMAD.MOV.U32 R5, RZ, RZ, R17 ;  /* 0x000000ffff057224 */ /* 0x000fca00078e0011 */
[----:B--2---:R-:W-:Y:S05]  /*9750*/  @!P0 BRA `(.L_x_310) ;  /* 0x0000000000288947 */ /* 0x004fea0003800000 */
[----:B------:R-:W-:Y:S02]  /*9760*/  ULDC UR10, c[0x0][0x634] ;  /* 0x00018d00000a7ab9 */ /* 0x000fe40000000800 */
[----:B------:R-:W-:-:S05]  /*9770*/  IADD3 R5, P0, R16, UR10, RZ ;  /* 0x0000000a10057c10 */ /* 0x000fca000ff1e0ff */
[----:B------:R-:W-:-:S04]  /*9780*/  IMAD.X R13, RZ, RZ, R17, P0 ;  /* 0x000000ffff0d7224 */ /* 0x000fc800000e0611 */
[----:B------:R-:W-:-:S04]  /*9790*/  IMAD.WIDE.U32 R6, R13, UR8, RZ ;  /* 0x000000080d067c25 */ /* 0x000fc8000f8e00ff */
[----:B------:R-:W-:-:S04]  /*97a0*/  IMAD.WIDE.U32 R6, P0, R5, UR9, R6 ;  /* 0x0000000905067c25 */ /* 0x000fc8000f800006 */
[----:B------:R-:W-:-:S04]  /*97b0*/  IMAD.WIDE.U32 R4, R5, UR8, RZ ;  /* 0x0000000805047c25 */ /* 0x000fc8000f8e00ff */
[----:B------:R-:W-:Y:S01]  /*97c0*/  IMAD.MOV.U32 R4, RZ, RZ, R7 ;  /* 0x000000ffff047224 */ /* 0x000fe200078e0007 */
[----:B------:R-:W-:Y:S01]  /*97d0*/  IADD3 RZ, P1, R5, R6, RZ ;  /* 0x0000000605ff7210 */ /* 0x000fe20007f3e0ff */
[----:B------:R-:W-:-:S04]  /*97e0*/  IMAD.X R5, RZ, RZ, RZ, P0 ;  /* 0x000000ffff057224 */ /* 0x000fc800000e06ff */
[----:B------:R-:W-:-:S08]  /*97f0*/  IMAD.WIDE.U32.X R4, R13, UR9, R4, P1 ;  /* 0x000000090d047c25 */ /* 0x000fd000088e0404 */
.L_x_310:
[--C-:B------:R-:W-:Y:S01]  /*9800*/  SHF.R.U64 R13, R4, UR11, R5.reuse ;  /* 0x0000000b040d7c19 */ /* 0x100fe20008001205 */
[----:B------:R-:W0:Y:S01]  /*9810*/  F2I.U32.TRUNC.NTZ R20, R20 ;  /* 0x0000001400147305 */ /* 0x000e22000020f000 */
[----:B------:R-:W-:Y:S01]  /*9820*/  SHF.R.U32.HI R4, RZ, UR11, R5 ;  /* 0x0000000bff047c19 */ /* 0x000fe20008011605 */
[----:B------:R-:W-:Y:S01]  /*9830*/  ULDC.64 UR8, c[0x0][0x620] ;  /* 0x0001880000087ab9 */ /* 0x000fe20000000a00 */
[----:B------:R-:W-:Y:S01]  /*9840*/  IADD3 R7, P0, RZ, -R13, RZ ;  /* 0x8000000dff077210 */ /* 0x000fe20007f1e0ff */
[----:B------:R-:W-:Y:S01]  /*9850*/  ULDC.64 UR10, c[0x0][0x640] ;  /* 0x00019000000a7ab9 */ /* 0x000fe20000000a00 */
[----:B------:R-:W2:Y:S03]  /*9860*/  LDC R22, c[0x0][0x148] ;  /* 0x00005200ff167b82 */ /* 0x000ea60000000800 */
[----:B------:R-:W-:Y:S01]  /*9870*/  IMAD.X R4, RZ, RZ, ~R4, P0 ;  /* 0x000000ffff047224 */ /* 0x000fe200000e0e04 */
[----:B------:R-:W-:-:S03]  /*9880*/  ISETP.NE.U32.AND P0, PT, RZ, UR10, PT ;  /* 0x0000000aff007c0c */ /* 0x000fc6000bf05070 */
[----:B------:R-:W-:Y:S01]  /*9890*/  IMAD R6, R4, UR8, RZ ;  /* 0x0000000804067c24 */ /* 0x000fe2000f8e02ff */
[----:B------:R-:W-:Y:S01]  /*98a0*/  ISETP.NE.AND.EX P0, PT, RZ, UR11, PT, P0 ;  /* 0x0000000bff007c0c */ /* 0x000fe2000bf05300 */
[----:B------:R-:W-:Y:S01]  /*98b0*/  IMAD.WIDE.U32 R4, R7, UR8, R16 ;  /* 0x0000000807047c25 */ /* 0x000fe2000f8e0010 */
[----:B------:R-:W-:-:S03]  /*98c0*/  ULDC UR8, c[0x0][0x618] ;  /* 0x0001860000087ab9 */ /* 0x000fc60000000800 */
[----:B------:R-:W-:Y:S01]  /*98d0*/  IMAD R7, R7, UR9, R6 ;  /* 0x0000000907077c24 */ /* 0x000fe2000f8e0206 */
[----:B------:R-:W-:Y:S01]  /*98e0*/  ULDC UR9, c[0x0][0x154] ;  /* 0x0000550000097ab9 */ /* 0x000fe20000000800 */
[----:B0-----:R-:W-:Y:S02]  /*98f0*/  IMAD.MOV R6, RZ, RZ, -R20 ;  /* 0x000000ffff067224 */ /* 0x001fe400078e0a14 */
[----:B------:R-:W-:Y:S02]  /*9900*/  IMAD.IADD R5, R5, 0x1, R7 ;  /* 0x0000000105057824 */ /* 0x000fe400078e0207 */
[----:B-1----:R-:W-:Y:S01]  /*9910*/  IMAD R14, R15, R6, R14 ;  /* 0x000000060f0e7224 */ /* 0x002fe200078e020e */
[----:B------:R-:W-:Y:S02]  /*9920*/  I2FP.F32.U32 R6, R11 ;  /* 0x0000000b00067245 */ /* 0x000fe40000201000 */
[--C-:B------:R-:W-:Y:S02]  /*9930*/  SHF.R.U64 R15, R4, UR8, R5.reuse ;  /* 0x00000008040f7c19 */ /* 0x100fe40008001205 */
[----:B------:R-:W-:Y:S01]  /*9940*/  SHF.R.U32.HI R4, RZ, UR8, R5 ;  /* 0x00000008ff047c19 */ /* 0x000fe20008011605 */
[----:B------:R-:W-:Y:S01]  /*9950*/  FMUL R6, R6, UR9 ;  /* 0x0000000906067c20 */ /* 0x000fe20008400000 */
[----:B------:R-:W-:-:S02]  /*9960*/  ULDC UR8, c[0x0][0x608] ;  /* 0x0001820000087ab9 */ /* 0x000fc40000000800 */
[--C-:B------:R-:W-:Y:S01]  /*9970*/  SHF.R.U64 R21, R15, UR8, R4.reuse ;  /* 0x000000080f157c19 */ /* 0x100fe20008001204 */
[----:B------:R0:W1:Y:S01]  /*9980*/  F2I.U32.TRUNC.NTZ R24, R6 ;  /* 0x0000000600187305 */ /* 0x000062000020f000 */
[----:B------:R-:W-:Y:S01]  /*9990*/  SHF.R.U32.HI R4, RZ, UR8, R4 ;  /* 0x00000008ff047c19 */ /* 0x000fe20008011604 */
[----:B------:R-:W-:-:S03]  /*99a0*/  ULDC UR8, c[0x0][0x658] ;  /* 0x0001960000087ab9 */ /* 0x000fc60000000800 */
[--C-:B------:R-:W-:Y:S02]  /*99b0*/  SHF.R.U64 R20, R21, UR8, R4.reuse ;  /* 0x0000000815147c19 */ /* 0x100fe40008001204 */
[----:B------:R-:W-:-:S03]  /*99c0*/  SHF.R.U32.HI R23, RZ, UR8, R4 ;  /* 0x00000008ff177c19 */ /* 0x000fc60008011604 */
[----:B------:R-:W-:Y:S02]  /*99d0*/  IMAD.MOV.U32 R4, RZ, RZ, R20 ;  /* 0x000000ffff047224 */ /* 0x000fe400078e0014 */
[----:B------:R-:W-:Y:S01]  /*99e0*/  IMAD.MOV.U32 R5, RZ, RZ, R23 ;  /* 0x000000ffff057224 */ /* 0x000fe200078e0017 */
[----:B0-----:R-:W-:Y:S06]  /*99f0*/  @!P0 BRA `(.L_x_311) ;  /* 0x0000000000288947 */ /* 0x001fec0003800000 */
        /* <DEDUP_REMOVED lines=10> */
.L_x_311:
[----:B------:R-:W-:Y:S01]  /*9aa0*/  ISETP.NE.AND P0, PT, R2, 0x1, PT ;  /* 0x000000010200780c */ /* 0x000fe20003f05270 */
[----:B------:R-:W-:Y:S01]  /*9ab0*/  ULDC UR8, c[0x0][0x648] ;  /* 0x0001920000087ab9 */ /* 0x000fe20000000800 */
[----:B-1----:R-:W-:Y:S01]  /*9ac0*/  IMAD.MOV R24, RZ, RZ, -R24 ;  /* 0x000000ffff187224 */ /* 0x002fe200078e0a18 */
[----:B------:R-:W-:Y:S01]  /*9ad0*/  SHF.R.U64 R4, R4, UR8, R5 ;  /* 0x0000000804047c19 */ /* 0x000fe20008001205 */
[----:B------:R-:W-:Y:S01]  /*9ae0*/  ULDC UR8, c[0x0][0x638] ;  /* 0x00018e0000087ab9 */ /* 0x000fe20000000800 */
[----:B------:R-:W-:Y:S01]  /*9af0*/  LOP3.LUT R21, R21, UR7, RZ, 0xc0, !PT ;  /* 0x0000000715157c12 */ /* 0x000fe2000f8ec0ff */
[----:B------:R-:W-:Y:S02]  /*9b00*/  ULDC UR9, c[0x0][0x610] ;  /* 0x0001840000097ab9 */ /* 0x000fe40000000800 */
[----:B------:R-:W-:Y:S02]  /*9b10*/  IMAD.MOV R5, RZ, RZ, -R4 ;  /* 0x000000ffff057224 */ /* 0x000fe400078e0a04 */
[----:B------:R-:W-:-:S02]  /*9b20*/  IMAD R21, R4, UR5, R21 ;  /* 0x0000000504157c24 */ /* 0x000fc4000f8e0215 */
[----:B------:R-:W-:Y:S01]  /*9b30*/  IMAD R20, R5, UR8, R20 ;  /* 0x0000000805147c24 */ /* 0x000fe2000f8e0214 */
[----:B------:R-:W-:Y:S01]  /*9b40*/  ULDC UR8, c[0x0][0x600] ;  /* 0x0001800000087ab9 */ /* 0x000fe20000000800 */
[----:B--2---:R-:W-:Y:S01]  /*9b50*/  @P0 IMAD R14, R22, R24, R11 ;  /* 0x00000018160e0224 */ /* 0x004fe200078e020b */
[----:B------:R-:W-:Y:S01]  /*9b60*/  LOP3.LUT R11, R15, UR4, RZ, 0xc0, !PT ;  /* 0x000000040f0b7c12 */ /* 0x000fe2000f8ec0ff */
[----:B------:R-:W-:Y:S02]  /*9b70*/  IMAD.MOV.U32 R4, RZ, RZ, 0x1 ;  /* 0x00000001ff047424 */ /* 0x000fe400078e00ff */
[----:B------:R-:W-:Y:S02]  /*9b80*/  IMAD R14, R21, UR9, R14 ;  /* 0x00000009150e7c24 */ /* 0x000fe4000f8e020e */
[----:B------:R-:W-:-:S05]  /*9b90*/  IMAD R11, R20, UR8, R11 ;  /* 0x00000008140b7c24 */ /* 0x000fca000f8e020b */
[----:B------:R-:W-:Y:S02]  /*9ba0*/  SEL R20, R11, R14, !P0 ;  /* 0x0000000e0b147207 */ /* 0x000fe40004000000 */
[----:B------:R-:W-:-:S07]  /*9bb0*/  SEL R11, R14, R11, !P0 ;  /* 0x0000000b0e0b7207 */ /* 0x000fce0004000000 */
.L_x_309:
[----:B------:R-:W-:Y:S05]  /*9bc0*/  BSYNC B1 ;  /* 0x0000000000017941 */ /* 0x000fea0003800000 */
.L_x_308:
[----:B------:R-:W-:-:S13]  /*9bd0*/  LOP3.LUT P0, RZ, R4, 0xff, RZ, 0xc0, !PT ;  /* 0x000000ff04ff7812 */ /* 0x000fda000780c0ff */
[----:B------:R-:W-:Y:S05]  /*9be0*/  @P0 BRA `(.L_x_312) ;  /* 0xfffffff400440947 */ /* 0x000fea000383ffff */
[----:B------:R-:W-:Y:S05]  /*9bf0*/  BSYNC B0 ;  /* 0x0000000000007941 */ /* 0x000fea0003800000 */
.L_x_301:
[----:B------:R-:W-:-:S03]  /*9c00*/  UMOV UR8, 0xffffffff ;  /* 0xffffffff00087882 */ /* 0x000fc60000000000 */
[----:B------:R-:W-:Y:S05]  /*9c10*/  BRA.DIV UR8, `(.L_x_313) ;  /* 0x0000000608c87947 */ /* 0x000fea000b800000 */
[----:B------:R-:W-:-:S13]  /*9c20*/  ELECT P6, URZ, PT ;  /* 0x00000000003f782f */ /* 0x000fda00038c0000 */
.L_x_332:
[----:B------:R-:W-:Y:S04]  /*9c30*/  BSSY B0, `(.L_x_314) ;  /* 0x0000058000007945 */ /* 0x000fe80003800000 */
[----:B------:R-:W-:Y:S05]  /*9c40*/  @!P6 BRA `(.L_x_315) ;  /* 0x000000040058e947 */ /* 0x000fea0003800000 */
[----:B------:R-:W-:-:S04]  /*9c50*/  LOP3.LUT R19, R19, 0x2, RZ, 0xfc, !PT ;  /* 0x0000000213137812 */ /* 0x000fc800078efcff */
[----:B------:R-:W-:-:S13]  /*9c60*/  ISETP.NE.AND P0, PT, R19, 0x3, PT ;  /* 0x000000031300780c */ /* 0x000fda0003f05270 */
[----:B------:R-:W-:Y:S05]  /*9c70*/  @!P0 BRA `(.L_x_316) ;  /* 0x0000000000048947 */ /* 0x000fea0003800000 */
[----:B------:R-:W-:Y:S01]  /*9c80*/  BPT.TRAP 0x1 ;  /* 0x000000040000795c */ /* 0x000fe20000300000 */
.L_x_316:
[----:B------:R-:W0:Y:S01]  /*9c90*/  S2R R3, SR_CgaCtaId ;  /* 0x0000000000037919 */ /* 0x000e220000008800 */
[----:B------:R-:W-:-:S04]  /*9ca0*/  MOV R2, 0x400 ;  /* 0x0000040000027802 */ /* 0x000fc80000000f00 */
[----:B0-----:R-:W-:Y:S02]  /*9cb0*/  LEA R3, R3, R2, 0x18 ;  /* 0x0000000203037211 */ /* 0x001fe400078ec0ff */
[----:B------:R-:W-:-:S03]  /*9cc0*/  SHF.L.U32 R2, R0, 0x1f, RZ ;  /* 0x0000001f00027819 */ /* 0x000fc600000006ff */
[----:B------:R-:W-:-:S04]  /*9cd0*/  VIADD R3, R3, 0x48 ;  /* 0x0000004803037836 */ /* 0x000fc80000000000 */
[C---:B------:R-:W-:Y:S02]  /*9ce0*/  IMAD R7, R12.reuse, 0x8, R3 ;  /* 0x000000080c077824 */ /* 0x040fe400078e0203 */
[----:B------:R-:W-:Y:S02]  /*9cf0*/  VIADD R12, R12, 0x1 ;  /* 0x000000010c0c7836 */ /* 0x000fe40000000000 */
[----:B------:R-:W0:Y:S03]  /*9d00*/  SYNCS.PHASECHK.TRANS64.TRYWAIT P0, [R7+URZ], R2 ;  /* 0x00000002070075a7 */ /* 0x000e26000800017f */
[----:B------:R-:W-:-:S04]  /*9d10*/  ISETP.NE.AND P1, PT, R12, 0x9, PT ;  /* 0x000000090c00780c */ /* 0x000fc80003f25270 */
[----:B------:R-:W-:Y:S02]  /*9d20*/  SEL R5, RZ, 0x1, P1 ;  /* 0x00000001ff057807 */ /* 0x000fe40000800000 */
[----:B------:R-:W-:Y:S02]  /*9d30*/  SEL R12, R12, RZ, P1 ;  /* 0x000000ff0c0c7207 */ /* 0x000fe40000800000 */
[----:B------:R-:W-:-:S03]  /*9d40*/  LOP3.LUT R5, R0, R5, RZ, 0x3c, !PT ;  /* 0x0000000500057212 */ /* 0x000fc600078e3cff */
[----:B------:R-:W-:Y:S01]  /*9d50*/  IMAD R9, R12, 0x8, R3 ;  /* 0x000000080c097824 */ /* 0x000fe200078e0203 */
[----:B------:R-:W-:Y:S01]  /*9d60*/  SHF.L.U32 R4, R5, 0x1f, RZ ;  /* 0x0000001f05047819 */ /* 0x000fe200000006ff */
[----:B0-----:R-:W-:Y:S06]  /*9d70*/  @!P0 BRA `(.L_x_317) ;  /* 0x0000000400908947 */ /* 0x001fec0003800000 */
.L_x_333:
[----:B------:R-:W1:Y:S01]  /*9d80*/  SYNCS.PHASECHK.TRANS64.TRYWAIT P0, [R9+URZ], R4 ;  /* 0x00000004090075a7 */ /* 0x000e62000800017f */
[----:B------:R-:W-:-:S05]  /*9d90*/  VIADD R0, R12, 0x1 ;  /* 0x000000010c007836 */ /* 0x000fca0000000000 */
[----:B------:R-:W-:-:S04]  /*9da0*/  ISETP.NE.AND P1, PT, R0, 0x9, PT ;  /* 0x000000090000780c */ /* 0x000fc80003f25270 */
[----:B0-----:R-:W-:Y:S02]  /*9db0*/  SEL R2, RZ, 0x1, P1 ;  /* 0x00000001ff027807 */ /* 0x001fe40000800000 */
[----:B------:R-:W-:Y:S02]  /*9dc0*/  SEL R0, R0, RZ, P1 ;  /* 0x000000ff00007207 */ /* 0x000fe40000800000 */
[----:B------:R-:W-:-:S03]  /*9dd0*/  LOP3.LUT R7, R5, R2, RZ, 0x3c, !PT ;  /* 0x0000000205077212 */ /* 0x000fc600078e3cff */
[----:B------:R-:W-:Y:S01]  /*9de0*/  IMAD R6, R0, 0x8, R3 ;  /* 0x0000000800067824 */ /* 0x000fe200078e0203 */
[----:B------:R-:W-:Y:S01]  /*9df0*/  SHF.L.U32 R5, R7, 0x1f, RZ ;  /* 0x0000001f07057819 */ /* 0x000fe200000006ff */
[----:B-1----:R-:W-:Y:S06]  /*9e00*/  @!P0 BRA `(.L_x_318) ;  /* 0x0000000400808947 */ /* 0x002fec0003800000 */
.L_x_334:
[----:B------:R-:W1:Y:S01]  /*9e10*/  SYNCS.PHASECHK.TRANS64.TRYWAIT P0, [R6+URZ], R5 ;  /* 0x00000005060075a7 */ /* 0x000e62000800017f */
[----:B------:R-:W-:-:S05]  /*9e20*/  VIADD R0, R0, 0x1 ;  /* 0x0000000100007836 */ /* 0x000fca0000000000 */
[----:B------:R-:W-:-:S04]  /*9e30*/  ISETP.NE.AND P1, PT, R0, 0x9, PT ;  /* 0x000000090000780c */ /* 0x000fc80003f25270 */
[----:B------:R-:W-:Y:S02]  /*9e40*/  SEL R2, RZ, 0x1, P1 ;  /* 0x00000001ff027807 */ /* 0x000fe40000800000 */
[----:B------:R-:W-:Y:S02]  /*9e50*/  SEL R0, R0, RZ, P1 ;  /* 0x000000ff00007207 */ /* 0x000fe40000800000 */
[----:B------:R-:W-:-:S03]  /*9e60*/  LOP3.LUT R7, R7, R2, RZ, 0x3c, !PT ;  /* 0x0000000207077212 */ /* 0x000fc600078e3cff */
[----:B0-----:R-:W-:Y:S01]  /*9e70*/  IMAD R9, R0, 0x8, R3 ;  /* 0x0000000800097824 */ /* 0x001fe200078e0203 */
[----:B------:R-:W-:Y:S01]  /*9e80*/  SHF.L.U32 R4, R7, 0x1f, RZ ;  /* 0x0000001f07047819 */ /* 0x000fe200000006ff */
[----:B-1----:R-:W-:Y:S06]  /*9e90*/  @!P0 BRA `(.L_x_319) ;  /* 0x0000000400708947 */ /* 0x002fec0003800000 */
.L_x_335:
        /* <DEDUP_REMOVED lines=9> */
.L_x_336:
        /* <DEDUP_REMOVED lines=9> */
.L_x_337:
        /* <DEDUP_REMOVED lines=9> */
.L_x_338:
        /* <DEDUP_REMOVED lines=9> */
.L_x_339:
[----:B------:R-:W1:Y:S01]  /*a0e0*/  SYNCS.PHASECHK.TRANS64.TRYWAIT P0, [R9+URZ], R4 ;  /* 0x00000004090075a7 */ /* 0x000e62000800017f */
[----:B------:R-:W-:-:S05]  /*a0f0*/  VIADD R0, R0, 0x1 ;  /* 0x0000000100007836 */ /* 0x000fca0000000000 */
[----:B------:R-:W-:-:S04]  /*a100*/  ISETP.NE.AND P1, PT, R0, 0x9, PT ;  /* 0x000000090000780c */ /* 0x000fc80003f25270 */
[----:B------:R-:W-:Y:S02]  /*a110*/  SEL R2, RZ, 0x1, P1 ;  /* 0x00000001ff027807 */ /* 0x000fe40000800000 */
[----:B------:R-:W-:Y:S02]  /*a120*/  SEL R0, R0, RZ, P1 ;  /* 0x000000ff00007207 */ /* 0x000fe40000800000 */
[----:B------:R-:W-:Y:S01]  /*a130*/  LOP3.LUT R2, R7, R2, RZ, 0x3c, !PT ;  /* 0x0000000207027212 */ /* 0x000fe200078e3cff */
[----:B-1----:R-:W-:Y:S06]  /*a140*/  @!P0 BRA `(.L_x_324) ;  /* 0x0000000400288947 */ /* 0x002fec0003800000 */
.L_x_340:
[----:B------:R-:W-:Y:S01]  /*a150*/  IMAD R3, R0, 0x8, R3 ;  /* 0x0000000800037824 */ /* 0x000fe200078e0203 */
[----:B------:R-:W-:-:S07]  /*a160*/  SHF.L.U32 R0, R2, 0x1f, RZ ;  /* 0x0000001f02007819 */ /* 0x000fce00000006ff */
.L_x_325:
[----:B--2---:R2:W3:Y:S02]  /*a170*/  SYNCS.PHASECHK.TRANS64.TRYWAIT P0, [R3+URZ], R0 ;  /* 0x00000000030075a7 */ /* 0x0044e4000800017f */
[----:B---3--:R-:W-:Y:S05]  /*a180*/  @!P0 NANOSLEEP.SYNCS 0x989680 ;  /* 0x009896800000895d */ /* 0x008fea0003900000 */
[----:B------:R-:W3:Y:S02]  /*a190*/  @!P0 SYNCS.PHASECHK.TRANS64 P0, [R3+URZ], R0 ;  /* 0x00000000030085a7 */ /* 0x000ee4000800007f */
[----:B---3--:R-:W-:Y:S05]  /*a1a0*/  @!P0 BRA `(.L_x_325) ;  /* 0xfffffffc00f08947 */ /* 0x008fea000383ffff */
.L_x_315:
[----:B------:R-:W-:Y:S05]  /*a1b0*/  BSYNC B0 ;  /* 0x0000000000007941 */ /* 0x000fea0003800000 */
.L_x_314:
[----:B------:R-:W-:Y:S05]  /*a1c0*/  EXIT ;  /* 0x000000000000794d */ /* 0x000fea0003800000 */
.L_x_22:
[----:B----4-:R4:W0:Y:S02]  /*a1d0*/  SYNCS.PHASECHK.TRANS64.TRYWAIT P1, [R3+URZ], R0 ;  /* 0x00000000030075a7 */ /* 0x010824000802017f */
[----:B0-----:R-:W-:Y:S05]  /*a1e0*/  @!P1 NANOSLEEP.SYNCS 0x989680 ;  /* 0x009896800000995d */ /* 0x001fea0003900000 */
[----:B------:R-:W0:Y:S02]  /*a1f0*/  @!P1 SYNCS.PHASECHK.TRANS64 P1, [R3+URZ], R0 ;  /* 0x00000000030095a7 */ /* 0x000e24000802007f */
[----:B0-----:R-:W-:Y:S05]  /*a200*/  @!P1 BRA `(.L_x_22) ;  /* 0xfffffffc00f09947 */ /* 0x001fea000383ffff */
[----:B------:R-:W-:Y:S05]  /*a210*/  BRA `(.L_x_21) ;  /* 0xffffff7000f47947 */ /* 0x000fea000383ffff */
.L_x_27:
[----:B-1----:R1:W3:Y:S02]  /*a220*/  SYNCS.PHASECHK.TRANS64.TRYWAIT P1, [R5+URZ], R4 ;  /* 0x00000004050075a7 */ /* 0x0022e4000802017f */
[----:B---3--:R-:W-:Y:S05]  /*a230*/  @!P1 NANOSLEEP.SYNCS 0x989680 ;  /* 0x009896800000995d */ /* 0x008fea0003900000 */
[----:B------:R-:W3:Y:S02]  /*a240*/  @!P1 SYNCS.PHASECHK.TRANS64 P1, [R5+URZ], R4 ;  /* 0x00000004050095a7 */ /* 0x000ee4000802007f */
[----:B---3--:R-:W-:Y:S05]  /*a250*/  @!P1 BRA `(.L_x_27) ;  /* 0xfffffffc00f09947 */ /* 0x008fea000383ffff */
[----:B------:R-:W-:Y:S05]  /*a260*/  BRA `(.L_x_26) ;  /* 0xffffff7400a47947 */ /* 0x000fea000383ffff */
.L_x_302:
[----:B------:R-:W-:Y:S01]  /*a270*/  BSSY B1, `(.L_x_326) ;  /* 0x0000006000017945 */ /* 0x000fe20003800000 */
[----:B------:R-:W-:-:S07]  /*a280*/  IMAD.MOV.U32 R15, RZ, RZ, -0x1 ;  /* 0xffffffffff0f7424 */ /* 0x000fce00078e00ff */
[----:B------:R-:W-:Y:S05]  /*a290*/  WARPSYNC.COLLECTIVE R15, `(.L_x_327) ;  /* 0x000000000f0c7348 */ /* 0x000fea0003c00000 */
[----:B------:R-:W-:Y:S02]  /*a2a0*/  ELECT P6, UR62, PT ;  /* 0x00000000003e782f */ /* 0x000fe400038c0000 */
[----:B------:R-:W-:Y:S01]  /*a2b0*/  MOV R14, UR62 ;  /* 0x0000003e000e7c02 */ /* 0x000fe20008000f00 */
[----:B------:R-:W-:Y:S10]  /*a2c0*/  ENDCOLLECTIVE ;  /* 0x000000000000791b */ /* 0x000ff40003800000 */
.L_x_327:
[----:B------:R-:W-:Y:S05]  /*a2d0*/  BSYNC B1 ;  /* 0x0000000000017941 */ /* 0x000fea0003800000 */
.L_x_326:
[----:B------:R-:W-:Y:S05]  /*a2e0*/  BRA `(.L_x_328) ;  /* 0xffffffec00907947 */ /* 0x000fea000383ffff */
.L_x_305:
[----:B0-----:R0:W1:Y:S02]  /*a2f0*/  SYNCS.PHASECHK.TRANS64.TRYWAIT P0, [R14+URZ+0x48], R7 ;  /* 0x000048070e0075a7 */ /* 0x001064000800017f */
[----:B-1----:R-:W-:Y:S05]  /*a300*/  @!P0 NANOSLEEP.SYNCS 0x989680 ;  /* 0x009896800000895d */ /* 0x002fea0003900000 */
[----:B------:R-:W1:Y:S02]  /*a310*/  @!P0 SYNCS.PHASECHK.TRANS64 P0, [R14+URZ+0x48], R7 ;  /* 0x000048070e0085a7 */ /* 0x000e64000800007f */
[----:B-1----:R-:W-:Y:S05]  /*a320*/  @!P0 BRA `(.L_x_305) ;  /* 0xfffffffc00f08947 */ /* 0x002fea000383ffff */
[----:B------:R-:W-:Y:S05]  /*a330*/  BRA `(.L_x_329) ;  /* 0xffffffec00cc7947 */ /* 0x000fea000383ffff */
.L_x_313:
[----:B------:R-:W-:Y:S01]  /*a340*/  BSSY B0, `(.L_x_330) ;  /* 0x0000006000007945 */ /* 0x000fe20003800000 */
[----:B------:R-:W-:-:S07]  /*a350*/  IMAD.MOV.U32 R15, RZ, RZ, -0x1 ;  /* 0xffffffffff0f7424 */ /* 0x000fce00078e00ff */
[----:B------:R-:W-:Y:S05]  /*a360*/  WARPSYNC.COLLECTIVE R15, `(.L_x_331) ;  /* 0x000000000f0c7348 */ /* 0x000fea0003c00000 */
[----:B------:R-:W-:Y:S02]  /*a370*/  ELECT P6, UR62, PT ;  /* 0x00000000003e782f */ /* 0x000fe400038c0000 */
[----:B------:R-:W-:Y:S01]  /*a380*/  MOV R14, UR62 ;  /* 0x0000003e000e7c02 */ /* 0x000fe20008000f00 */
[----:B------:R-:W-:Y:S10]  /*a390*/  ENDCOLLECTIVE ;  /* 0x000000000000791b */ /* 0x000ff40003800000 */
.L_x_331:
[----:B------:R-:W-:Y:S05]  /*a3a0*/  BSYNC B0 ;  /* 0x0000000000007941 */ /* 0x000fea0003800000 */
.L_x_330:
[----:B------:R-:W-:Y:S05]  /*a3b0*/  BRA `(.L_x_332) ;  /* 0xfffffff8001c7947 */ /* 0x000fea000383ffff */
.L_x_317:
[----:B0-----:R0:W1:Y:S02]  /*a3c0*/  SYNCS.PHASECHK.TRANS64.TRYWAIT P0, [R7+URZ], R2 ;  /* 0x00000002070075a7 */ /* 0x001064000800017f */
[----:B-1----:R-:W-:Y:S05]  /*a3d0*/  @!P0 NANOSLEEP.SYNCS 0x989680 ;  /* 0x009896800000895d */ /* 0x002fea0003900000 */
[----:B------:R-:W1:Y:S02]  /*a3e0*/  @!P0 SYNCS.PHASECHK.TRANS64 P0, [R7+URZ], R2 ;  /* 0x00000002070085a7 */ /* 0x000e64000800007f */
[----:B-1----:R-:W-:Y:S05]  /*a3f0*/  @!P0 BRA `(.L_x_317) ;  /* 0xfffffffc00f08947 */ /* 0x002fea000383ffff */
[----:B------:R-:W-:Y:S05]  /*a400*/  BRA `(.L_x_333) ;  /* 0xfffffff8005c7947 */ /* 0x000fea000383ffff */
.L_x_318:
[----:B0-----:R0:W1:Y:S02]  /*a410*/  SYNCS.PHASECHK.TRANS64.TRYWAIT P0, [R9+URZ], R4 ;  /* 0x00000004090075a7 */ /* 0x001064000800017f */
[----:B-1----:R-:W-:Y:S05]  /*a420*/  @!P0 NANOSLEEP.SYNCS 0x989680 ;  /* 0x009896800000895d */ /* 0x002fea0003900000 */
[----:B------:R-:W1:Y:S02]  /*a430*/  @!P0 SYNCS.PHASECHK.TRANS64 P0, [R9+URZ], R4 ;  /* 0x00000004090085a7 */ /* 0x000e64000800007f */
[----:B-1----:R-:W-:Y:S05]  /*a440*/  @!P0 BRA `(.L_x_318) ;  /* 0xfffffffc00f08947 */ /* 0x002fea000383ffff */
[----:B------:R-:W-:Y:S05]  /*a450*/  BRA `(.L_x_334) ;  /* 0xfffffff8006c7947 */ /* 0x000fea000383ffff */
.L_x_319:
[----:B0-----:R0:W1:Y:S02]  /*a460*/  SYNCS.PHASECHK.TRANS64.TRYWAIT P0, [R6+URZ], R5 ;  /* 0x00000005060075a7 */ /* 0x001064000800017f */
[----:B-1----:R-:W-:Y:S05]  /*a470*/  @!P0 NANOSLEEP.SYNCS 0x989680 ;  /* 0x009896800000895d */ /* 0x002fea0003900000 */
[----:B------:R-:W1:Y:S02]  /*a480*/  @!P0 SYNCS.PHASECHK.TRANS64 P0, [R6+URZ], R5 ;  /* 0x00000005060085a7 */ /* 0x000e64000800007f */
[----:B-1----:R-:W-:Y:S05]  /*a490*/  @!P0 BRA `(.L_x_319) ;  /* 0xfffffffc00f08947 */ /* 0x002fea000383ffff */
[----:B------:R-:W-:Y:S05]  /*a4a0*/  BRA `(.L_x_335) ;  /* 0xfffffff8007c7947 */ /* 0x000fea000383ffff */
.L_x_320:
[----:B0-----:R0:W1:Y:S02]  /*a4b0*/  SYNCS.PHASECHK.TRANS64.TRYWAIT P0, [R9+URZ], R4 ;  /* 0x00000004090075a7 */ /* 0x001064000800017f */
[----:B-1----:R-:W-:Y:S05]  /*a4c0*/  @!P0 NANOSLEEP.SYNCS 0x989680 ;  /* 0x009896800000895d */ /* 0x002fea0003900000 */
[----:B------:R-:W1:Y:S02]  /*a4d0*/  @!P0 SYNCS.PHASECHK.TRANS64 P0, [R9+URZ], R4 ;  /* 0x00000004090085a7 */ /* 0x000e64000800007f */
[----:B-1----:R-:W-:Y:S05]  /*a4e0*/  @!P0 BRA `(.L_x_320) ;  /* 0xfffffffc00f08947 */ /* 0x002fea000383ffff */
[----:B------:R-:W-:Y:S05]  /*a4f0*/  BRA `(.L_x_336) ;  /* 0xfffffff8008c7947 */ /* 0x000fea000383ffff */
.L_x_321:
[----:B0-----:R0:W1:Y:S02]  /*a500*/  SYNCS.PHASECHK.TRANS64.TRYWAIT P0, [R6+URZ], R5 ;  /* 0x00000005060075a7 */ /* 0x001064000800017f */
[----:B-1----:R-:W-:Y:S05]  /*a510*/  @!P0 NANOSLEEP.SYNCS 0x989680 ;  /* 0x009896800000895d */ /* 0x002fea0003900000 */
[----:B------:R-:W1:Y:S02]  /*a520*/  @!P0 SYNCS.PHASECHK.TRANS64 P0, [R6+URZ], R5 ;  /* 0x00000005060085a7 */ /* 0x000e64000800007f */
[----:B-1----:R-:W-:Y:S05]  /*a530*/  @!P0 BRA `(.L_x_321) ;  /* 0xfffffffc00f08947 */ /* 0x002fea000383ffff */
[----:B------:R-:W-:Y:S05]  /*a540*/  BRA `(.L_x_337) ;  /* 0xfffffff8009c7947 */ /* 0x000fea000383ffff */
.L_x_322:
[----:B0-----:R0:W1:Y:S02]  /*a550*/  SYNCS.PHASECHK.TRANS64.TRYWAIT P0, [R9+URZ], R4 ;  /* 0x00000004090075a7 */ /* 0x001064000800017f */
[----:B-1----:R-:W-:Y:S05]  /*a560*/  @!P0 NANOSLEEP.SYNCS 0x989680 ;  /* 0x009896800000895d */ /* 0x002fea0003900000 */
[----:B------:R-:W1:Y:S02]  /*a570*/  @!P0 SYNCS.PHASECHK.TRANS64 P0, [R9+URZ], R4 ;  /* 0x00000004090085a7 */ /* 0x000e64000800007f */
[----:B-1----:R-:W-:Y:S05]  /*a580*/  @!P0 BRA `(.L_x_322) ;  /* 0xfffffffc00f08947 */ /* 0x002fea000383ffff */
[----:B------:R-:W-:Y:S05]  /*a590*/  BRA `(.L_x_338) ;  /* 0xfffffff800ac7947 */ /* 0x000fea000383ffff */
.L_x_323:
[----:B0-----:R0:W1:Y:S02]  /*a5a0*/  SYNCS.PHASECHK.TRANS64.TRYWAIT P0, [R6+URZ], R5 ;  /* 0x00000005060075a7 */ /* 0x001064000800017f */
[----:B-1----:R-:W-:Y:S05]  /*a5b0*/  @!P0 NANOSLEEP.SYNCS 0x989680 ;  /* 0x009896800000895d */ /* 0x002fea0003900000 */
[----:B------:R-:W1:Y:S02]  /*a5c0*/  @!P0 SYNCS.PHASECHK.TRANS64 P0, [R6+URZ], R5 ;  /* 0x00000005060085a7 */ /* 0x000e64000800007f */
[----:B-1----:R-:W-:Y:S05]  /*a5d0*/  @!P0 BRA `(.L_x_323) ;  /* 0xfffffffc00f08947 */ /* 0x002fea000383ffff */
[----:B------:R-:W-:Y:S05]  /*a5e0*/  BRA `(.L_x_339) ;  /* 0xfffffff800bc7947 */ /* 0x000fea000383ffff */
.L_x_324:
[----:B-1----:R1:W2:Y:S02]  /*a5f0*/  SYNCS.PHASECHK.TRANS64.TRYWAIT P0, [R9+URZ], R4 ;  /* 0x00000004090075a7 */ /* 0x0022a4000800017f */
[----:B--2---:R-:W-:Y:S05]  /*a600*/  @!P0 NANOSLEEP.SYNCS 0x989680 ;  /* 0x009896800000895d */ /* 0x004fea0003900000 */
[----:B------:R-:W2:Y:S02]  /*a610*/  @!P0 SYNCS.PHASECHK.TRANS64 P0, [R9+URZ], R4 ;  /* 0x00000004090085a7 */ /* 0x000ea4000800007f */
[----:B--2---:R-:W-:Y:S05]  /*a620*/  @!P0 BRA `(.L_x_324) ;  /* 0xfffffffc00f08947 */ /* 0x004fea000383ffff */
[----:B------:R-:W-:Y:S05]  /*a630*/  BRA `(.L_x_340) ;  /* 0xfffffff800c47947 */ /* 0x000fea000383ffff */
.L_x_341:
[----:B------:R-:W-:-:S00]  /*a640*/  BRA `(.L_x_341) ;  /* 0xfffffffc00fc7947 */ /* 0x000fc0000383ffff */
[----:B------:R-:W-:-:S00]  /*a650*/  NOP ;  /* 0x0000000000007918 */ /* 0x000fc00000000000 */
        /* <DEDUP_REMOVED lines=10> */
.L_x_342:


//--------------------- .nv.global.init           --------------------------
	.section	.nv.global.init,"aw",@progbits
.nv.global.init:
	.type		$str$22,@object
	.size		$str$22,($str$23 - $str$22)
$str$22:
        /*0000*/ 	.byte	0x6b, 0x5f, 0x74, 0x69, 0x6c, 0x65, 0x5f, 0x63, 0x6f, 0x75, 0x6e, 0x74, 0x20, 0x3e, 0x3d, 0x20
        /*0010*/ 	.byte	0x31, 0x00
	.type		$str$23,@object
	.size		$str$23,(__unnamed_1 - $str$23)
$str$23:
        /*0012*/ 	.byte	0x2f, 0x74, 0x6d, 0x70, 0x2f, 0x63, 0x75, 0x74, 0x6c, 0x61, 0x73, 0x73, 0x5f, 0x73, 0x77, 0x65
        /*0022*/ 	.byte	0x65, 0x70, 0x5f, 0x73, 0x72, 0x63, 0x2f, 0x69, 0x6e, 0x63, 0x6c, 0x75, 0x64, 0x65, 0x2f, 0x63
        /*0032*/ 	.byte	0x75, 0x74, 0x6c, 0x61, 0x73, 0x73, 0x2f, 0x67, 0x65, 0x6d, 0x6d, 0x2f, 0x63, 0x6f, 0x6c, 0x6c
        /*0042*/ 	.byte	0x65, 0x63, 0x74, 0x69, 0x76, 0x65, 0x2f, 0x73, 0x6d, 0x39, 0x30, 0x5f, 0x6d, 0x6d, 0x61, 0x5f
        /*0052*/ 	.byte	0x74, 0x6d, 0x61, 0x5f, 0x67, 0x6d, 0x6d, 0x61, 0x5f, 0x73, 0x73, 0x5f, 0x77, 0x61, 0x72, 0x70
        /*0062*/ 	.byte	0x73, 0x70, 0x65, 0x63, 0x69, 0x61, 0x6c, 0x69, 0x7a, 0x65, 0x64, 0x2e, 0x68, 0x70, 0x70, 0x00
	.type		__unnamed_1,@object
	.size		__unnamed_1,(.L_0 - __unnamed_1)
__unnamed_1:
        /*0072*/ 	.byte	0x76, 0x6f, 0x69, 0x64, 0x20, 0x63, 0x75, 0x74, 0x6c, 0x61, 0x73, 0x73, 0x3a, 0x3a, 0x67, 0x65
        /* <DEDUP_REMOVED lines=173> */
        /*0b52*/ 	.byte	0x74, 0x79, 0x5d, 0x00
.L_0:


//--------------------- .nv.shared._ZN7cutlass13device_kernelINS_4gemm6kernel13GemmUniversalIN4cute5tupleIJiiiiEEENS1_10collective13CollectiveMmaINS1_34MainloopSm90TmaGmmaWarpSpecializedILi9ENS5_IJNS4_1CILi2EEESB_NSA_ILi1EEEEEENS1_35KernelTmaWarpSpecializedCooperativeEEENS5_IJNSA_ILi128EEENSA_ILi256EEENSA_ILi64EEEEEEaNS5_IJlSC_lEEEaSK_NS4_8TiledMMAINS4_8MMA_AtomIJNS4_4SM904GMMA27MMA_64x256x32_S32S8S8_SS_TNEEEENS4_6LayoutINS5_IJSB_SC_SC_EEENS5_IJSC_NSA_ILi0EEEST_EEEEENS5_IJNS4_10UnderscoreESW_SW_EEEEENS4_23SM90_TMA_LOAD_MULTICASTENS4_14ComposedLayoutINS4_7SwizzleILi2ELi4ELi3EEENS4_18smem_ptr_flag_bitsILi8EEENSR_INS5_IJNSA_ILi8EEESI_EEENS5_IJSI_SC_EEEEEEEvNS4_8identityESZ_S19_vS1A_EENS_8epilogue10collective6detail29Sm90TmaWarpSpecializedAdapterINS1D_15DefaultEpilogueIaSK_SK_NS1C_6thread17LinearCombinationIaLi1EiiLNS1H_9ScaleType4KindE0ELNS_15FloatRoundStyleE2EaEENS1_15EpilogueDefaultEEEEEvvEEEEvNT_6ParamsE --------------------------
	.section	.nv.shared._ZN7cutlass13device_kernelINS_4gemm6kernel13GemmUniversalIN4cute5tupleIJiiiiEEENS1_10collective13CollectiveMmaINS1_34MainloopSm90TmaGmmaWarpSpecializedILi9ENS5_IJNS4_1CILi2EEESB_NSA_ILi1EEEEEENS1_35KernelTmaWarpSpecializedCooperativeEEENS5_IJNSA_ILi128EEENSA_ILi256EEENSA_ILi64EEEEEEaNS5_IJlSC_lEEEaSK_NS4_8TiledMMAINS4_8MMA_AtomIJNS4_4SM904GMMA27MMA_64x256x32_S32S8S8_SS_TNEEEENS4_6LayoutINS5_IJSB_SC_SC_EEENS5_IJSC_NSA_ILi0EEEST_EEEEENS5_IJNS4_10UnderscoreESW_SW_EEEEENS4_23SM90_TMA_LOAD_MULTICASTENS4_14ComposedLayoutINS4_7SwizzleILi2ELi4ELi3EEENS4_18smem_ptr_flag_bitsILi8EEENSR_INS5_IJNSA_ILi8EEESI_EEENS5_IJSI_SC_EEEEEEEvNS4_8identityESZ_S19_vS1A_EENS_8epilogue10collective6detail29Sm90TmaWarpSpecializedAdapterINS1D_15DefaultEpilogueIaSK_SK_NS1C_6thread17LinearCombinationIaLi1EiiLNS1H_9ScaleType4KindE0ELNS_15FloatRoundStyleE2EaEENS1_15EpilogueDefaultEEEEEvvEEEEvNT_6ParamsE,"aw",@nobits
	.sectionflags	@""
	.align	16
	.zero		1024


//--------------------- .nv.shared.reserved.0     --------------------------
	.section	.nv.shared.reserved.0,"aw",@nobits
	.weak		__nv_reservedSMEM_offset_0_alias
	.size		__nv_reservedSMEM_offset_0_alias, 0, 0
	.other		__nv_reservedSMEM_offset_0_alias,@"STO_CUDA_RESERVED_SHARED STV_DEFAULT"
__nv_reservedSMEM_offset_0_alias:
	.zero		0


//--------------------- .nv.global                --------------------------
	.section	.nv.global,"aw",@nobits
.nv.global:
	.type		_ZN39_INTERNAL_c44b43ac_4_k_cu_19165862_52714cute1_E,@object
	.size		_ZN39_INTERNAL_c44b43ac_4_k_cu_19165862_52714cute1_E,(_ZN39_INTERNAL_c44b43ac_4_k_cu_19165862_52714cuda3std3__45__cpo6cbeginE - _ZN39_INTERNAL_c44b43ac_4_k_cu_19165862_52714cute1_E)
_ZN39_INTERNAL_c44b43ac_4_k_cu_19165862_52714cute1_E:
	.zero		1
	.type		_ZN39_INTERNAL_c44b43ac_4_k_cu_19165862_52714cuda3std3__45__cpo6cbeginE,@object
	.size		_ZN39_INTERNAL_c44b43ac_4_k_cu_19165862_52714cuda3std3__45__cpo6cbeginE,(_ZN39_INTERNAL_c44b43ac_4_k_cu_19165862_52714cuda3std3__48in_placeE - _ZN39_INTERNAL_c44b43ac_4_k_cu_19165862_52714cuda3std3__45__cpo6cbeginE)
_ZN39_INTERNAL_c44b43ac_4_k_cu_19165862_52714cuda3std3__45__cpo6cbeginE:
	.zero		1
	.type		_ZN39_INTERNAL_c44b43ac_4_k_cu_19165862_52714cuda3std3__48in_placeE,@object
	.size		_ZN39_INTERNAL_c44b43ac_4_k_cu_19165862_52714cuda3std3__48in_placeE,(_ZN39_INTERNAL_c44b43ac_4_k_cu_19165862_52714cuda3std6ranges3__45__cpo9iter_moveE - _ZN39_INTERNAL_c44b43ac_4_k_cu_19165862_52714cuda3std3__48in_placeE)
_ZN39_INTERNAL_c44b43ac_4_k_cu_19165862_52714cuda3std3__48in_placeE:
	.zero		1
	.type		_ZN39_INTERNAL_c44b43ac_4_k_cu_19165862_52714cuda3std6ranges3__45__cpo9iter_moveE,@object
	.size		_ZN39_INTERNAL_c44b43ac_4_k_cu_19165862_52714cuda3std6ranges3__45__cpo9iter_moveE,(_ZN39_INTERNAL_c44b43ac_4_k_cu_19165862_52714cuda3std3__45__cpo5beginE - _ZN39_INTERNAL_c44b43ac_4_k_cu_19165862_52714cuda3std6ranges3__45__cpo9iter_moveE)
_ZN39_INTERNAL_c44b43ac_4_k_cu_19165862_52714cuda3std6ranges3__45__cpo9iter_moveE:
	.zero		1
	.type		_ZN39_INTERNAL_c44b43ac_4_k_cu_19165862_52714cuda3std3__45__cpo5beginE,@object
	.size		_ZN39_INTERNAL_c44b43ac_4_k_cu_19165862_52714cuda3std3__45__cpo5beginE,(_ZN39_INTERNAL_c44b43ac_4_k_cu_19165862_52714cuda3std3__441_GLOBAL__N__c44b43ac_4_k_cu_19165862_52716ignoreE - _ZN39_INTERNAL_c44b43ac_4_k_cu_19165862_52714cuda3std3__45__cpo5beginE)
_ZN39_INTERNAL_c44b43ac_4_k_cu_19165862_52714cuda3std3__45__cpo5beginE:
	.zero		1
	.type		_ZN39_INTERNAL_c44b43ac_4_k_cu_19165862_52714cuda3std3__441_GLOBAL__N__c44b43ac_4_k_cu_19165862_52716ignoreE,@object
	.size		_ZN39_INTERNAL_c44b43ac_4_k_cu_19165862_52714cuda3std3__441_GLOBAL__N__c44b43ac_4_k_cu_19165862_52716ignoreE,(_ZN39_INTERNAL_c44b43ac_4_k_cu_19165862_52714cute7productE - _ZN39_INTERNAL_c44b43ac_4_k_cu_19165862_52714cuda3std3__441_GLOBAL__N__c44b43ac_4_k_cu_19165862_52716ignoreE)
_ZN39_INTERNAL_c44b43ac_4_k_cu_19165862_52714cuda3std3__441_GLOBAL__N__c44b43ac_4_k_cu_19165862_52716ignoreE:
	.zero		1
	.type		_ZN39_INTERNAL_c44b43ac_4_k_cu_19165862_52714cute7productE,@object
	.size		_ZN39_INTERNAL_c44b43ac_4_k_cu_19165862_52714cute7productE,(_ZN39_INTERNAL_c44b43ac_4_k_cu_19165862_52714cuda3std3__45__cpo3endE - _ZN39_INTERNAL_c44b43ac_4_k_cu_19165862_52714cute7productE)
_ZN39_INTERNAL_c44b43ac_4_k_cu_19165862_52714cute7productE:
	.zero		1
	.type		_ZN39_INTERNAL_c44b43ac_4_k_cu_19165862_52714cuda3std3__45__cpo3endE,@object
	.size		_ZN39_INTERNAL_c44b43ac_4_k_cu_19165862_52714cuda3std3__45__cpo3endE,(_ZN39_INTERNAL_c44b43ac_4_k_cu_19165862_52714cuda3std3__419piecewise_constructE - _ZN39_INTERNAL_c44b43ac_4_k_cu_19165862_52714cuda3std3__45__cpo3endE)
_ZN39_INTERNAL_c44b43ac_4_k_cu_19165862_52714cuda3std3__45__cpo3endE:
	.zero		1
	.type		_ZN39_INTERNAL_c44b43ac_4_k_cu_19165862_52714cuda3std3__419piecewise_constructE,@object
	.size		_ZN39_INTERNAL_c44b43ac_4_k_cu_19165862_52714cuda3std3__419piecewise_constructE,(_ZN39_INTERNAL_c44b43ac_4_k_cu_19165862_52714cuda3std3__45__cpo4cendE - _ZN39_INTERNAL_c44b43ac_4_k_cu_19165862_52714cuda3std3__419piecewise_constructE)
_ZN39_INTERNAL_c44b43ac_4_k_cu_19165862_52714cuda3std3__419piecewise_constructE:
	.zero		1
	.type		_ZN39_INTERNAL_c44b43ac_4_k_cu_19165862_52714cuda3std3__45__cpo4cendE,@object
	.size		_ZN39_INTERNAL_c44b43ac_4_k_cu_19165862_52714cuda3std3__45__cpo4cendE,(_ZN39_INTERNAL_c44b43ac_4_k_cu_19165862_52714cuda3std6ranges3__45__cpo4swapE - _ZN39_INTERNAL_c44b43ac_4_k_cu_19165862_52714cuda3std3__45__cpo4cendE)
_ZN39_INTERNAL_c44b43ac_4_k_cu_19165862_52714cuda3std3__45__cpo4cendE:
	.zero		1
	.type		_ZN39_INTERNAL_c44b43ac_4_k_cu_19165862_52714cuda3std6ranges3__45__cpo4swapE,@object
	.size		_ZN39_INTERNAL_c44b43ac_4_k_cu_19165862_52714cuda3std6ranges3__45__cpo4swapE,(.L_8 - _ZN39_INTERNAL_c44b43ac_4_k_cu_19165862_52714cuda3std6ranges3__45__cpo4swapE)
_ZN39_INTERNAL_c44b43ac_4_k_cu_19165862_52714cuda3std6ranges3__45__cpo4swapE:
	.zero		1
.L_8:


//--------------------- .nv.constant0._ZN7cutlass13device_kernelINS_4gemm6kernel13GemmUniversalIN4cute5tupleIJiiiiEEENS1_10collective13CollectiveMmaINS1_34MainloopSm90TmaGmmaWarpSpecializedILi9ENS5_IJNS4_1CILi2EEESB_NSA_ILi1EEEEEENS1_35KernelTmaWarpSpecializedCooperativeEEENS5_IJNSA_ILi128EEENSA_ILi256EEENSA_ILi64EEEEEEaNS5_IJlSC_lEEEaSK_NS4_8TiledMMAINS4_8MMA_AtomIJNS4_4SM904GMMA27MMA_64x256x32_S32S8S8_SS_TNEEEENS4_6LayoutINS5_IJSB_SC_SC_EEENS5_IJSC_NSA_ILi0EEEST_EEEEENS5_IJNS4_10UnderscoreESW_SW_EEEEENS4_23SM90_TMA_LOAD_MULTICASTENS4_14ComposedLayoutINS4_7SwizzleILi2ELi4ELi3EEENS4_18smem_ptr_flag_bitsILi8EEENSR_INS5_IJNSA_ILi8EEESI_EEENS5_IJSI_SC_EEEEEEEvNS4_8identityESZ_S19_vS1A_EENS_8epilogue10collective6detail29Sm90TmaWarpSpecializedAdapterINS1D_15DefaultEpilogueIaSK_SK_NS1C_6thread17LinearCombinationIaLi1EiiLNS1H_9ScaleType4KindE0ELNS_15FloatRoundStyleE2EaEENS1_15EpilogueDefaultEEEEEvvEEEEvNT_6ParamsE --------------------------
	.section	.nv.constant0._ZN7cutlass13device_kernelINS_4gemm6kernel13GemmUniversalIN4cute5tupleIJiiiiEEENS1_10collective13CollectiveMmaINS1_34MainloopSm90TmaGmmaWarpSpecializedILi9ENS5_IJNS4_1CILi2EEESB_NSA_ILi1EEEEEENS1_35KernelTmaWarpSpecializedCooperativeEEENS5_IJNSA_ILi128EEENSA_ILi256EEENSA_ILi64EEEEEEaNS5_IJlSC_lEEEaSK_NS4_8TiledMMAINS4_8MMA_AtomIJNS4_4SM904GMMA27MMA_64x256x32_S32S8S8_SS_TNEEEENS4_6LayoutINS5_IJSB_SC_SC_EEENS5_IJSC_NSA_ILi0EEEST_EEEEENS5_IJNS4_10UnderscoreESW_SW_EEEEENS4_23SM90_TMA_LOAD_MULTICASTENS4_14ComposedLayoutINS4_7SwizzleILi2ELi4ELi3EEENS4_18smem_ptr_flag_bitsILi8EEENSR_INS5_IJNSA_ILi8EEESI_EEENS5_IJSI_SC_EEEEEEEvNS4_8identityESZ_S19_vS1A_EENS_8epilogue10collective6detail29Sm90TmaWarpSpecializedAdapterINS1D_15DefaultEpilogueIaSK_SK_NS1C_6thread17LinearCombinationIaLi1EiiLNS1H_9ScaleType4KindE0ELNS_15FloatRoundStyleE2EaEENS1_15EpilogueDefaultEEEEEvvEEEEvNT_6ParamsE,"a",@progbits
	.sectionflags	@""
	.align	4
.nv.constant0._ZN7cutlass13device_kernelINS_4gemm6kernel13GemmUniversalIN4cute5tupleIJiiiiEEENS1_10collective13CollectiveMmaINS1_34MainloopSm90TmaGmmaWarpSpecializedILi9ENS5_IJNS4_1CILi2EEESB_NSA_ILi1EEEEEENS1_35KernelTmaWarpSpecializedCooperativeEEENS5_IJNSA_ILi128EEENSA_ILi256EEENSA_ILi64EEEEEEaNS5_IJlSC_lEEEaSK_NS4_8TiledMMAINS4_8MMA_AtomIJNS4_4SM904GMMA27MMA_64x256x32_S32S8S8_SS_TNEEEENS4_6LayoutINS5_IJSB_SC_SC_EEENS5_IJSC_NSA_ILi0EEEST_EEEEENS5_IJNS4_10UnderscoreESW_SW_EEEEENS4_23SM90_TMA_LOAD_MULTICASTENS4_14ComposedLayoutINS4_7SwizzleILi2ELi4ELi3EEENS4_18smem_ptr_flag_bitsILi8EEENSR_INS5_IJNSA_ILi8EEESI_EEENS5_IJSI_SC_EEEEEEEvNS4_8identityESZ_S19_vS1A_EENS_8epilogue10collective6detail29Sm90TmaWarpSpecializedAdapterINS1D_15DefaultEpilogueIaSK_SK_NS1C_6thread17LinearCombinationIaLi1EiiLNS1H_9ScaleType4KindE0ELNS_15FloatRoundStyleE2EaEENS1_15EpilogueDefaultEEEEEvvEEEEvNT_6ParamsE:
	.zero		1664


//--------------------- SYMBOLS --------------------------

	.type		.nv.reservedSmem.offset0,@object
	.size		.nv.reservedSmem.offset0,0x4
	.type		__assertfail,@function
